def matmul_kernel(
    a_ptr,
    b_ptr,
    c_ptr,
    M,
    N,
    K,
    stride_am,
    stride_ak,
    stride_bk,
    stride_bn,
    stride_cm,
    stride_cn,
    BLOCK_M: tl.constexpr,
    BLOCK_N: tl.constexpr,
    BLOCK_K: tl.constexpr,
    GROUP_M: tl.constexpr,
):
    pid = tl.program_id(axis=0)
    num_pid_m = tl.cdiv(M, BLOCK_M)
    num_pid_n = tl.cdiv(N, BLOCK_N)
    num_pid_in_group = GROUP_M * num_pid_n
    group_id = pid // num_pid_in_group
    first_pid_m = group_id * GROUP_M
    group_size_m = min(num_pid_m - first_pid_m, GROUP_M)
    pid_m = first_pid_m + ((pid % num_pid_in_group) % group_size_m)
    pid_n = (pid % num_pid_in_group) // group_size_m

    offs_am = (pid_m * BLOCK_M + tl.arange(0, BLOCK_M)) % M
    offs_bn = (pid_n * BLOCK_N + tl.arange(0, BLOCK_N)) % N
    offs_k = tl.arange(0, BLOCK_K)
    a_ptrs = a_ptr + offs_am[:, None] * stride_am + offs_k[None, :] * stride_ak
    b_ptrs = b_ptr + offs_k[:, None] * stride_bk + offs_bn[None, :] * stride_bn

    acc = tl.zeros((BLOCK_M, BLOCK_N), dtype=tl.float32)
    for kk in range(0, tl.cdiv(K, BLOCK_K)):
        a = tl.load(a_ptrs, mask=offs_k[None, :] < K - kk * BLOCK_K, other=0.0)
        b = tl.load(b_ptrs, mask=offs_k[:, None] < K - kk * BLOCK_K, other=0.0)
        acc = tl.dot(a, b, acc)
        a_ptrs += BLOCK_K * stride_ak
        b_ptrs += BLOCK_K * stride_bk

    c = acc.to(c_ptr.dtype.element_ty)
    offs_cm = pid_m * BLOCK_M + tl.arange(0, BLOCK_M)
    offs_cn = pid_n * BLOCK_N + tl.arange(0, BLOCK_N)
    c_ptrs = c_ptr + offs_cm[:, None] * stride_cm + offs_cn[None, :] * stride_cn
    mask = (offs_cm[:, None] < M) & (offs_cn[None, :] < N)
    tl.store(c_ptrs, c, mask=mask)

# config = {"BLOCK_K": 32, "BLOCK_M": 512, "BLOCK_N": 128, "GROUP_M": 8, "arch": "sm_100", "dtype": "fp8e5m2", "num_ctas": 1, "num_stages": 3, "num_warps": 16}
# arch = sm_100


// ===== COMPILED SASS (sm_100a) =====

	.target	sm_100a

	.elftype	@"ET_EXEC"


//--------------------- .note.nv.tkinfo           --------------------------
	.section	.note.nv.tkinfo,"",@"SHT_NOTE"
	.sectionflags	@"SHF_NOTE_NV_TKINFO"
	.tkinfo
        /*0018*/ 	.word	0x00000081
        /*0030*/ 	.string	""
        /*0030*/ 	.string	"ptxas-blackwell"
        /*0030*/ 	.string	"Cuda compilation tools, release 12.9, V12.9.86"
        /*0030*/ 	.string	"Build cuda_12.9.r12.9/compiler.36037853_0"
        /*0030*/ 	.string	"-v  -suppress-debug-info  -lineinfo  -arch sm_100a "



//--------------------- .note.nv.cuver            --------------------------
	.section	.note.nv.cuver,"",@"SHT_NOTE"
	.sectionflags	@"SHF_NOTE_NV_CUVER"
        /*0018*/ 	.short	0x0001
        /*001a*/ 	.short	0x0064
        /*001c*/ 	.short	0x0001
        /*001e*/ 	.short	0x0000
        /*0020*/ 	.short	0x0001
        /*0022*/ 	.short	0x0000


//--------------------- .nv.info                  --------------------------
	.section	.nv.info,"",@"SHT_CUDA_INFO"
	.align	4


	//----- nvinfo : EIATTR_REGCOUNT
	.align		4
        /*0000*/ 	.byte	0x04, 0x2f
        /*0002*/ 	.short	(.L_1 - .L_0)
	.align		4
.L_0:
        /*0004*/ 	.word	index@(matmul_kernel)
        /*0008*/ 	.word	0x00000020


	//----- nvinfo : EIATTR_FRAME_SIZE
	.align		4
.L_1:
        /*000c*/ 	.byte	0x04, 0x11
        /*000e*/ 	.short	(.L_3 - .L_2)
	.align		4
.L_2:
        /*0010*/ 	.word	index@(matmul_kernel)
        /*0014*/ 	.word	0x00000710


	//----- nvinfo : EIATTR_MIN_STACK_SIZE
	.align		4
.L_3:
        /*0018*/ 	.byte	0x04, 0x12
        /*001a*/ 	.short	(.L_5 - .L_4)
	.align		4
.L_4:
        /*001c*/ 	.word	index@(matmul_kernel)
        /*0020*/ 	.word	0x00000710
.L_5:


//--------------------- .nv.info.matmul_kernel    --------------------------
	.section	.nv.info.matmul_kernel,"",@"SHT_CUDA_INFO"
	.sectionflags	@""
	.align	4


	//----- nvinfo : EIATTR_CUDA_API_VERSION
	.align		4
        /*0000*/ 	.byte	0x04, 0x37
        /*0002*/ 	.short	(.L_7 - .L_6)
.L_6:
        /*0004*/ 	.word	0x00000081


	//----- nvinfo : EIATTR_KPARAM_INFO
	.align		4
.L_7:
        /*0008*/ 	.byte	0x04, 0x17
        /*000a*/ 	.short	(.L_9 - .L_8)
.L_8:
        /*000c*/ 	.word	0x00000000
        /*0010*/ 	.short	0x000d
        /*0012*/ 	.short	0x0048
        /*0014*/ 	.byte	0x00, 0xf4, 0x21, 0x00


	//----- nvinfo : EIATTR_KPARAM_INFO
	.align		4
.L_9:
        /*0018*/ 	.byte	0x04, 0x17
        /*001a*/ 	.short	(.L_11 - .L_10)
.L_10:
        /*001c*/ 	.word	0x00000000
        /*0020*/ 	.short	0x000c
        /*0022*/ 	.short	0x0040
        /*0024*/ 	.byte	0x00, 0xf4, 0x21, 0x00


	//----- nvinfo : EIATTR_KPARAM_INFO
	.align		4
.L_11:
        /*0028*/ 	.byte	0x04, 0x17
        /*002a*/ 	.short	(.L_13 - .L_12)
.L_12:
        /*002c*/ 	.word	0x00000000
        /*0030*/ 	.short	0x000b
        /*0032*/ 	.short	0x0038
        /*0034*/ 	.byte	0x00, 0xf0, 0x11, 0x00


	//----- nvinfo : EIATTR_KPARAM_INFO
	.align		4
.L_13:
        /*0038*/ 	.byte	0x04, 0x17
        /*003a*/ 	.short	(.L_15 - .L_14)
.L_14:
        /*003c*/ 	.word	0x00000000
        /*0040*/ 	.short	0x000a
        /*0042*/ 	.short	0x0034
        /*0044*/ 	.byte	0x00, 0xf0, 0x11, 0x00


	//----- nvinfo : EIATTR_KPARAM_INFO
	.align		4
.L_15:
        /*0048*/ 	.byte	0x04, 0x17
        /*004a*/ 	.short	(.L_17 - .L_16)
.L_16:
        /*004c*/ 	.word	0x00000000
        /*0050*/ 	.short	0x0009
        /*0052*/ 	.short	0x0030
        /*0054*/ 	.byte	0x00, 0xf0, 0x11, 0x00


	//----- nvinfo : EIATTR_KPARAM_INFO
	.align		4
.L_17:
        /*0058*/ 	.byte	0x04, 0x17
        /*005a*/ 	.short	(.L_19 - .L_18)
.L_18:
        /*005c*/ 	.word	0x00000000
        /*0060*/ 	.short	0x0008
        /*0062*/ 	.short	0x002c
        /*0064*/ 	.byte	0x00, 0xf0, 0x11, 0x00


	//----- nvinfo : EIATTR_KPARAM_INFO
	.align		4
.L_19:
        /*0068*/ 	.byte	0x04, 0x17
        /*006a*/ 	.short	(.L_21 - .L_20)
.L_20:
        /*006c*/ 	.word	0x00000000
        /*0070*/ 	.short	0x0007
        /*0072*/ 	.short	0x0028
        /*0074*/ 	.byte	0x00, 0xf0, 0x11, 0x00


	//----- nvinfo : EIATTR_KPARAM_INFO
	.align		4
.L_21:
        /*0078*/ 	.byte	0x04, 0x17
        /*007a*/ 	.short	(.L_23 - .L_22)
.L_22:
        /*007c*/ 	.word	0x00000000
        /*0080*/ 	.short	0x0006
        /*0082*/ 	.short	0x0024
        /*0084*/ 	.byte	0x00, 0xf0, 0x11, 0x00


	//----- nvinfo : EIATTR_KPARAM_INFO
	.align		4
.L_23:
        /*0088*/ 	.byte	0x04, 0x17
        /*008a*/ 	.short	(.L_25 - .L_24)
.L_24:
        /*008c*/ 	.word	0x00000000
        /*0090*/ 	.short	0x0005
        /*0092*/ 	.short	0x0020
        /*0094*/ 	.byte	0x00, 0xf0, 0x11, 0x00


	//----- nvinfo : EIATTR_KPARAM_INFO
	.align		4
.L_25:
        /*0098*/ 	.byte	0x04, 0x17
        /*009a*/ 	.short	(.L_27 - .L_26)
.L_26:
        /*009c*/ 	.word	0x00000000
        /*00a0*/ 	.short	0x0004
        /*00a2*/ 	.short	0x001c
        /*00a4*/ 	.byte	0x00, 0xf0, 0x11, 0x00


	//----- nvinfo : EIATTR_KPARAM_INFO
	.align		4
.L_27:
        /*00a8*/ 	.byte	0x04, 0x17
        /*00aa*/ 	.short	(.L_29 - .L_28)
.L_28:
        /*00ac*/ 	.word	0x00000000
        /*00b0*/ 	.short	0x0003
        /*00b2*/ 	.short	0x0018
        /*00b4*/ 	.byte	0x00, 0xf0, 0x11, 0x00


	//----- nvinfo : EIATTR_KPARAM_INFO
	.align		4
.L_29:
        /*00b8*/ 	.byte	0x04, 0x17
        /*00ba*/ 	.short	(.L_31 - .L_30)
.L_30:
        /*00bc*/ 	.word	0x00000000
        /*00c0*/ 	.short	0x0002
        /*00c2*/ 	.short	0x0010
        /*00c4*/ 	.byte	0x00, 0xf4, 0x21, 0x00


	//----- nvinfo : EIATTR_KPARAM_INFO
	.align		4
.L_31:
        /*00c8*/ 	.byte	0x04, 0x17
        /*00ca*/ 	.short	(.L_33 - .L_32)
.L_32:
        /*00cc*/ 	.word	0x00000000
        /*00d0*/ 	.short	0x0001
        /*00d2*/ 	.short	0x0008
        /*00d4*/ 	.byte	0x00, 0xf4, 0x21, 0x00


	//----- nvinfo : EIATTR_KPARAM_INFO
	.align		4
.L_33:
        /*00d8*/ 	.byte	0x04, 0x17
        /*00da*/ 	.short	(.L_35 - .L_34)
.L_34:
        /*00dc*/ 	.word	0x00000000
        /*00e0*/ 	.short	0x0000
        /*00e2*/ 	.short	0x0000
        /*00e4*/ 	.byte	0x00, 0xf4, 0x21, 0x00


	//----- nvinfo : EIATTR_SPARSE_MMA_MASK
	.align		4
.L_35:
        /*00e8*/ 	.byte	0x03, 0x50
        /*00ea*/ 	.short	0x0000


	//----- nvinfo : EIATTR_MAXREG_COUNT
	.align		4
        /*00ec*/ 	.byte	0x03, 0x1b
        /*00ee*/ 	.short	0x0080


	//----- nvinfo : EIATTR_NUM_BARRIERS
	.align		4
        /*00f0*/ 	.byte	0x02, 0x4c
        /*00f2*/ 	.byte	0x01
	.zero		1


	//----- nvinfo : EIATTR_ANNOTATIONS
	.align		4
        /*00f4*/ 	.byte	0x04, 0x55
        /*00f6*/ 	.short	(.L_37 - .L_36)


	//   ....[0]....
.L_36:
        /*00f8*/ 	.word	0x00000001
        /*00fc*/ 	.byte	0x50, 0x00, 0x00, 0x00, 0x01, 0x00, 0x00, 0x00, 0x90, 0x00, 0x00, 0x00, 0x01, 0x00, 0x00, 0x00
        /* <DEDUP_REMOVED lines=681> */
        /*2b9c*/ 	.byte	0x00, 0xa5, 0x00, 0x00, 0x01, 0x00, 0x00, 0x00, 0xf0, 0xb5, 0x00, 0x00


	//----- nvinfo : EIATTR_VRC_CTA_INIT_COUNT
	.align		4
.L_37:
        /*2ba8*/ 	.byte	0x02, 0x4a
	.zero		1
	.zero		1


	//----- nvinfo : EIATTR_EXIT_INSTR_OFFSETS
	.align		4
        /*2bac*/ 	.byte	0x04, 0x1c
        /*2bae*/ 	.short	(.L_39 - .L_38)


	//   ....[0]....
.L_38:
        /*2bb0*/ 	.word	0x0000db80


	//   ....[1]....
        /*2bb4*/ 	.word	0x0000dba0


	//----- nvinfo : EIATTR_REQNTID
	.align		4
.L_39:
        /*2bb8*/ 	.byte	0x04, 0x10
        /*2bba*/ 	.short	(.L_41 - .L_40)
.L_40:
        /*2bbc*/ 	.word	0x00000200
        /*2bc0*/ 	.word	0x00000001
        /*2bc4*/ 	.word	0x00000001


	//----- nvinfo : EIATTR_CBANK_PARAM_SIZE
	.align		4
.L_41:
        /*2bc8*/ 	.byte	0x03, 0x19
        /*2bca*/ 	.short	0x0050


	//----- nvinfo : EIATTR_PARAM_CBANK
	.align		4
        /*2bcc*/ 	.byte	0x04, 0x0a
        /*2bce*/ 	.short	(.L_43 - .L_42)
	.align		4
.L_42:
        /*2bd0*/ 	.word	index@(.nv.constant0.matmul_kernel)
        /*2bd4*/ 	.short	0x0380
        /*2bd6*/ 	.short	0x0050


	//----- nvinfo : EIATTR_SW_WAR
	.align		4
.L_43:
        /*2bd8*/ 	.byte	0x04, 0x36
        /*2bda*/ 	.short	(.L_45 - .L_44)
.L_44:
        /*2bdc*/ 	.word	0x00000008
.L_45:


//--------------------- .nv.compat                --------------------------
	.section	.nv.compat,"",@"SHT_CUDA_COMPAT_INFO"
	.align	4
        /*0000*/ 	.byte	0x02, 0x02, 0x02, 0x00, 0x02, 0x05, 0x05, 0x00, 0x02, 0x03, 0x00, 0x00, 0x02, 0x06, 0x01, 0x00


//--------------------- .nv.callgraph             --------------------------
	.section	.nv.callgraph,"",@"SHT_CUDA_CALLGRAPH"
	.align	4
	.sectionentsize	8
	.align		4
        /*0000*/ 	.word	0x00000000
	.align		4
        /*0004*/ 	.word	0xffffffff
	.align		4
        /*0008*/ 	.word	0x00000000
	.align		4
        /*000c*/ 	.word	0xfffffffe
	.align		4
        /*0010*/ 	.word	0x00000000
	.align		4
        /*0014*/ 	.word	0xfffffffd
	.align		4
        /*0018*/ 	.word	0x00000000
	.align		4
        /*001c*/ 	.word	0xfffffffc


//--------------------- .text.matmul_kernel       --------------------------
	.section	.text.matmul_kernel,"ax",@progbits
	.align	128
        .global         matmul_kernel
        .type           matmul_kernel,@function
        .size           matmul_kernel,(.L_x_3 - matmul_kernel)
        .other          matmul_kernel,@"STO_CUDA_ENTRY STV_DEFAULT"
matmul_kernel:
.text.matmul_kernel:
[----:B------:R-:W0:Y:S08]  /*0000*/  LDC R1, c[0x0][0x37c] ;  /* 0x0000df00ff017b82 */ /* 0x000e300000000800 */
[----:B------:R-:W1:Y:S01]  /*0010*/  LDC.64 R2, c[0x0][0x398] ;  /* 0x0000e600ff027b82 */ /* 0x000e620000000a00 */
[----:B0-----:R-:W-:Y:S01]  /*0020*/  VIADD R1, R1, 0xfffff8f0 ;  /* 0xfffff8f001017836 */ /* 0x001fe20000000000 */
[----:B------:R-:W0:Y:S01]  /*0030*/  S2R R23, SR_TID.X ;  /* 0x0000000000177919 */ /* 0x000e220000002100 */
[----:B------:R-:W2:Y:S03]  /*0040*/  LDCU UR4, c[0x0][0x3a0] ;  /* 0x00007400ff0477ac */ /* 0x000ea60008000800 */
[----:B------:R3:W-:Y:S01]  /*0050*/  STL [R1+0x60], RZ ;  /* 0x000060ff01007387 */ /* 0x0007e20000100800 */
[----:B------:R-:W-:Y:S01]  /*0060*/  UMOV UR5, 0x400 ;  /* 0x0000040000057882 */ /* 0x000fe20000000000 */
[----:B------:R-:W4:Y:S01]  /*0070*/  S2UR UR6, SR_CgaCtaId ;  /* 0x00000000000679c3 */ /* 0x000f220000008800 */
[----:B------:R-:W0:Y:S01]  /*0080*/  LDCU.64 UR8, c[0x0][0x358] ;  /* 0x00006b00ff0877ac */ /* 0x000e220008000a00 */
[----:B------:R3:W-:Y:S04]  /*0090*/  STL [R1+0x64], RZ ;  /* 0x000064ff01007387 */ /* 0x0007e80000100800 */
[----:B------:R3:W-:Y:S04]  /*00a0*/  STL [R1+0x68], RZ ;  /* 0x000068ff01007387 */ /* 0x0007e80000100800 */
[----:B------:R3:W-:Y:S01]  /*00b0*/  STL [R1+0x6c], RZ ;  /* 0x00006cff01007387 */ /* 0x0007e20000100800 */
[----:B--2---:R-:W-:-:S03]  /*00c0*/  UIADD3 UR4, UPT, UPT, UR4, 0x1f, URZ ;  /* 0x0000001f04047890 */ /* 0x004fc6000fffe0ff */
[----:B------:R3:W-:Y:S01]  /*00d0*/  STL [R1+0x90], RZ ;  /* 0x000090ff01007387 */ /* 0x0007e20000100800 */
[----:B-1----:R-:W-:Y:S01]  /*00e0*/  VIADD R0, R3, 0x7f ;  /* 0x0000007f03007836 */ /* 0x002fe20000000000 */
[----:B------:R-:W-:Y:S02]  /*00f0*/  UISETP.GE.AND UP0, UPT, UR4, 0x20, UPT ;  /* 0x000000200400788c */ /* 0x000fe4000bf06270 */
[----:B------:R3:W-:Y:S02]  /*0100*/  STL [R1+0x94], RZ ;  /* 0x000094ff01007387 */ /* 0x0007e40000100800 */
[----:B------:R-:W-:Y:S02]  /*0110*/  SHF.R.S32.HI R5, RZ, 0x1f, R0 ;  /* 0x0000001fff057819 */ /* 0x000fe40000011400 */
[----:B------:R3:W-:Y:S01]  /*0120*/  STL [R1+0x98], RZ ;  /* 0x000098ff01007387 */ /* 0x0007e20000100800 */
[----:B----4-:R-:W-:Y:S01]  /*0130*/  ULEA UR5, UR6, UR5, 0x18 ;  /* 0x0000000506057291 */ /* 0x010fe2000f8ec0ff */
[----:B------:R-:W-:-:S02]  /*0140*/  LEA.HI R5, R5, R0, RZ, 0x7 ;  /* 0x0000000005057211 */ /* 0x000fc400078f38ff */
[----:B------:R3:W-:Y:S02]  /*0150*/  STL [R1+0x9c], RZ ;  /* 0x00009cff01007387 */ /* 0x0007e40000100800 */
[----:B------:R-:W-:Y:S02]  /*0160*/  SHF.R.S32.HI R0, RZ, 0x7, R5 ;  /* 0x00000007ff007819 */ /* 0x000fe40000011405 */
[----:B------:R3:W-:Y:S03]  /*0170*/  STL [R1+0xb0], RZ ;  /* 0x0000b0ff01007387 */ /* 0x0007e60000100800 */
[----:B------:R-:W-:Y:S01]  /*0180*/  IMAD.SHL.U32 R0, R0, 0x8, RZ ;  /* 0x0000000800007824 */ /* 0x000fe200078e00ff */
[----:B------:R-:W1:Y:S04]  /*0190*/  S2R R5, SR_CTAID.X ;  /* 0x0000000000057919 */ /* 0x000e680000002500 */
[-C--:B------:R-:W-:Y:S01]  /*01a0*/  IABS R9, R0.reuse ;  /* 0x0000000000097213 */ /* 0x080fe20000000000 */
[----:B------:R3:W-:Y:S01]  /*01b0*/  STL [R1+0xb4], RZ ;  /* 0x0000b4ff01007387 */ /* 0x0007e20000100800 */
[----:B------:R-:W-:-:S02]  /*01c0*/  IABS R12, R0 ;  /* 0x00000000000c7213 */ /* 0x000fc40000000000 */
[----:B------:R-:W2:Y:S01]  /*01d0*/  I2F.RP R4, R9 ;  /* 0x0000000900047306 */ /* 0x000ea20000209400 */
[----:B------:R3:W-:Y:S04]  /*01e0*/  STL [R1+0xb8], RZ ;  /* 0x0000b8ff01007387 */ /* 0x0007e80000100800 */
[----:B------:R3:W-:Y:S04]  /*01f0*/  STL [R1+0xbc], RZ ;  /* 0x0000bcff01007387 */ /* 0x0007e80000100800 */
[----:B------:R3:W-:Y:S04]  /*0200*/  STL [R1+0xd0], RZ ;  /* 0x0000d0ff01007387 */ /* 0x0007e80000100800 */
[----:B------:R3:W-:Y:S01]  /*0210*/  STL [R1+0xd4], RZ ;  /* 0x0000d4ff01007387 */ /* 0x0007e20000100800 */
[----:B--2---:R-:W2:Y:S03]  /*0220*/  MUFU.RCP R4, R4 ;  /* 0x0000000400047308 */ /* 0x004ea60000001000 */
[----:B------:R3:W-:Y:S04]  /*0230*/  STL [R1+0xd8], RZ ;  /* 0x0000d8ff01007387 */ /* 0x0007e80000100800 */
[----:B------:R3:W-:Y:S01]  /*0240*/  STL [R1+0xdc], RZ ;  /* 0x0000dcff01007387 */ /* 0x0007e20000100800 */
[----:B-1----:R-:W-:-:S03]  /*0250*/  IABS R10, R5 ;  /* 0x00000005000a7213 */ /* 0x002fc60000000000 */
[----:B------:R3:W-:Y:S04]  /*0260*/  STL [R1+0xf0], RZ ;  /* 0x0000f0ff01007387 */ /* 0x0007e80000100800 */
[----:B------:R3:W-:Y:S01]  /*0270*/  STL [R1+0xf4], RZ ;  /* 0x0000f4ff01007387 */ /* 0x0007e20000100800 */
[----:B--2---:R-:W-:-:S03]  /*0280*/  VIADD R6, R4, 0xffffffe ;  /* 0x0ffffffe04067836 */ /* 0x004fc60000000000 */
[----:B------:R3:W-:Y:S01]  /*0290*/  STL [R1+0xf8], RZ ;  /* 0x0000f8ff01007387 */ /* 0x0007e20000100800 */
[----:B------:R-:W-:Y:S01]  /*02a0*/  IMAD.MOV R4, RZ, RZ, -R12 ;  /* 0x000000ffff047224 */ /* 0x000fe200078e0a0c */
[----:B------:R1:W2:Y:S02]  /*02b0*/  F2I.FTZ.U32.TRUNC.NTZ R7, R6 ;  /* 0x0000000600077305 */ /* 0x0002a4000021f000 */
[----:B------:R3:W-:Y:S04]  /*02c0*/  STL [R1+0xfc], RZ ;  /* 0x0000fcff01007387 */ /* 0x0007e80000100800 */
[----:B------:R3:W-:Y:S01]  /*02d0*/  STL [R1+0x140], RZ ;  /* 0x000140ff01007387 */ /* 0x0007e20000100800 */
[----:B-1----:R-:W-:-:S03]  /*02e0*/  IMAD.MOV.U32 R6, RZ, RZ, RZ ;  /* 0x000000ffff067224 */ /* 0x002fc600078e00ff */
[----:B------:R3:W-:Y:S04]  /*02f0*/  STL [R1+0x144], RZ ;  /* 0x000144ff01007387 */ /* 0x0007e80000100800 */
[----:B------:R3:W-:Y:S01]  /*0300*/  STL [R1+0x148], RZ ;  /* 0x000148ff01007387 */ /* 0x0007e20000100800 */
[----:B--2---:R-:W-:-:S03]  /*0310*/  IMAD.MOV R8, RZ, RZ, -R7 ;  /* 0x000000ffff087224 */ /* 0x004fc600078e0a07 */
[----:B------:R3:W-:Y:S01]  /*0320*/  STL [R1+0x14c], RZ ;  /* 0x00014cff01007387 */ /* 0x0007e20000100800 */
[----:B------:R-:W-:Y:S02]  /*0330*/  IMAD R11, R8, R9, RZ ;  /* 0x00000009080b7224 */ /* 0x000fe400078e02ff */
[----:B------:R-:W-:Y:S01]  /*0340*/  IMAD.MOV.U32 R8, RZ, RZ, R10 ;  /* 0x000000ffff087224 */ /* 0x000fe200078e000a */
[----:B------:R3:W-:Y:S01]  /*0350*/  STL [R1+0x230], RZ ;  /* 0x000230ff01007387 */ /* 0x0007e20000100800 */
[----:B------:R-:W-:-:S03]  /*0360*/  IMAD.HI.U32 R7, R7, R11, R6 ;  /* 0x0000000b07077227 */ /* 0x000fc600078e0006 */
[----:B------:R3:W-:Y:S03]  /*0370*/  STL [R1+0x234], RZ ;  /* 0x000234ff01007387 */ /* 0x0007e60000100800 */
[----:B------:R-:W-:Y:S01]  /*0380*/  IMAD.HI.U32 R7, R7, R8, RZ ;  /* 0x0000000807077227 */ /* 0x000fe200078e00ff */
[----:B------:R3:W-:Y:S03]  /*0390*/  STL [R1+0x238], RZ ;  /* 0x000238ff01007387 */ /* 0x0007e60000100800 */
[----:B------:R-:W-:Y:S01]  /*03a0*/  IMAD R4, R7, R4, R8 ;  /* 0x0000000407047224 */ /* 0x000fe200078e0208 */
[----:B------:R3:W-:Y:S04]  /*03b0*/  STL [R1+0x23c], RZ ;  /* 0x00023cff01007387 */ /* 0x0007e80000100800 */
[----:B------:R-:W-:Y:S01]  /*03c0*/  ISETP.GT.U32.AND P1, PT, R9, R4, PT ;  /* 0x000000040900720c */ /* 0x000fe20003f24070 */
[----:B------:R3:W-:Y:S04]  /*03d0*/  STL [R1+0x130], RZ ;  /* 0x000130ff01007387 */ /* 0x0007e80000100800 */
[----:B------:R3:W-:Y:S04]  /*03e0*/  STL [R1+0x134], RZ ;  /* 0x000134ff01007387 */ /* 0x0007e80000100800 */
[----:B------:R3:W-:Y:S04]  /*03f0*/  STL [R1+0x138], RZ ;  /* 0x000138ff01007387 */ /* 0x0007e80000100800 */
[----:B------:R-:W-:Y:S01]  /*0400*/  @!P1 IMAD.IADD R4, R4, 0x1, -R9 ;  /* 0x0000000104049824 */ /* 0x000fe200078e0a09 */
[----:B------:R3:W-:Y:S01]  /*0410*/  STL [R1+0x13c], RZ ;  /* 0x00013cff01007387 */ /* 0x0007e20000100800 */
[----:B------:R-:W-:Y:S01]  /*0420*/  @!P1 VIADD R7, R7, 0x1 ;  /* 0x0000000107079836 */ /* 0x000fe20000000000 */
[----:B------:R-:W-:-:S02]  /*0430*/  ISETP.NE.AND P1, PT, R0, RZ, PT ;  /* 0x000000ff0000720c */ /* 0x000fc40003f25270 */
[----:B------:R-:W-:Y:S01]  /*0440*/  ISETP.GE.U32.AND P0, PT, R4, R9, PT ;  /* 0x000000090400720c */ /* 0x000fe20003f06070 */
[----:B------:R3:W-:Y:S01]  /*0450*/  STL [R1+0x220], RZ ;  /* 0x000220ff01007387 */ /* 0x0007e20000100800 */
[----:B------:R-:W-:-:S03]  /*0460*/  LOP3.LUT R4, R5, R0, RZ, 0x3c, !PT ;  /* 0x0000000005047212 */ /* 0x000fc600078e3cff */
[----:B------:R3:W-:Y:S01]  /*0470*/  STL [R1+0x224], RZ ;  /* 0x000224ff01007387 */ /* 0x0007e20000100800 */
[----:B------:R-:W-:Y:S01]  /*0480*/  ISETP.GE.AND P2, PT, R4, RZ, PT ;  /* 0x000000ff0400720c */ /* 0x000fe20003f46270 */
[----:B------:R-:W-:Y:S02]  /*0490*/  VIADD R4, R2, 0x1ff ;  /* 0x000001ff02047836 */ /* 0x000fe40000000000 */
[----:B------:R3:W-:Y:S04]  /*04a0*/  STL [R1+0x228], RZ ;  /* 0x000228ff01007387 */ /* 0x0007e80000100800 */
[----:B------:R-:W-:Y:S01]  /*04b0*/  @P0 VIADD R7, R7, 0x1 ;  /* 0x0000000107070836 */ /* 0x000fe20000000000 */
[----:B------:R3:W-:Y:S03]  /*04c0*/  STL [R1+0x22c], RZ ;  /* 0x00022cff01007387 */ /* 0x0007e60000100800 */
[----:B------:R-:W-:Y:S01]  /*04d0*/  IMAD.MOV.U32 R6, RZ, RZ, R7 ;  /* 0x000000ffff067224 */ /* 0x000fe200078e0007 */
[----:B------:R-:W-:Y:S01]  /*04e0*/  SHF.R.S32.HI R7, RZ, 0x1f, R4 ;  /* 0x0000001fff077819 */ /* 0x000fe20000011404 */
[----:B------:R3:W-:Y:S02]  /*04f0*/  STL [R1+0x210], RZ ;  /* 0x000210ff01007387 */ /* 0x0007e40000100800 */
[----:B------:R-:W-:Y:S01]  /*0500*/  @!P2 IMAD.MOV R6, RZ, RZ, -R6 ;  /* 0x000000ffff06a224 */ /* 0x000fe200078e0a06 */
[----:B------:R-:W-:Y:S01]  /*0510*/  @!P1 LOP3.LUT R6, RZ, R0, RZ, 0x33, !PT ;  /* 0x00000000ff069212 */ /* 0x000fe200078e33ff */
[----:B------:R3:W-:Y:S01]  /*0520*/  STL [R1+0x214], RZ ;  /* 0x000214ff01007387 */ /* 0x0007e20000100800 */
[----:B------:R-:W-:-:S03]  /*0530*/  LEA.HI R7, R7, R4, RZ, 0x9 ;  /* 0x0000000407077211 */ /* 0x000fc600078f48ff */
[----:B------:R-:W-:Y:S01]  /*0540*/  IMAD.SHL.U32 R4, R6, 0x8, RZ ;  /* 0x0000000806047824 */ /* 0x000fe200078e00ff */
[----:B------:R3:W-:Y:S01]  /*0550*/  STL [R1+0x218], RZ ;  /* 0x000218ff01007387 */ /* 0x0007e20000100800 */
[----:B------:R-:W-:-:S03]  /*0560*/  IMAD.MOV R6, RZ, RZ, -R6 ;  /* 0x000000ffff067224 */ /* 0x000fc600078e0a06 */
[----:B------:R-:W-:Y:S01]  /*0570*/  LEA.HI.SX32 R7, R7, -R4, 0x17 ;  /* 0x8000000407077211 */ /* 0x000fe200078fbaff */
[----:B------:R-:W-:Y:S01]  /*0580*/  IMAD R15, R0, R6, R5 ;  /* 0x00000006000f7224 */ /* 0x000fe200078e0205 */
[----:B------:R3:W-:Y:S01]  /*0590*/  STL [R1+0x21c], RZ ;  /* 0x00021cff01007387 */ /* 0x0007e20000100800 */
[----:B------:R-:W-:Y:S01]  /*05a0*/  IMAD.MOV.U32 R6, RZ, RZ, RZ ;  /* 0x000000ffff067224 */ /* 0x000fe200078e00ff */
[----:B------:R-:W-:Y:S02]  /*05b0*/  VIMNMX R8, PT, PT, R7, 0x8, PT ;  /* 0x0000000807087848 */ /* 0x000fe40003fe0100 */
[----:B------:R3:W-:Y:S01]  /*05c0*/  STL [R1+0x200], RZ ;  /* 0x000200ff01007387 */ /* 0x0007e20000100800 */
[----:B------:R-:W-:Y:S02]  /*05d0*/  IABS R13, R15 ;  /* 0x0000000f000d7213 */ /* 0x000fe40000000000 */
[----:B------:R-:W-:Y:S01]  /*05e0*/  IABS R11, R8 ;  /* 0x00000008000b7213 */ /* 0x000fe20000000000 */
[----:B------:R3:W-:Y:S03]  /*05f0*/  STL [R1+0x204], RZ ;  /* 0x000204ff01007387 */ /* 0x0007e60000100800 */
[----:B------:R-:W1:Y:S01]  /*0600*/  I2F.RP R9, R11 ;  /* 0x0000000b00097306 */ /* 0x000e620000209400 */
[----:B------:R3:W-:Y:S04]  /*0610*/  STL [R1+0x208], RZ ;  /* 0x000208ff01007387 */ /* 0x0007e80000100800 */
[----:B------:R3:W-:Y:S04]  /*0620*/  STL [R1+0x20c], RZ ;  /* 0x00020cff01007387 */ /* 0x0007e80000100800 */
[----:B------:R3:W-:Y:S04]  /*0630*/  STL [R1+0x1f0], RZ ;  /* 0x0001f0ff01007387 */ /* 0x0007e80000100800 */
[----:B------:R3:W-:Y:S01]  /*0640*/  STL [R1+0x1f4], RZ ;  /* 0x0001f4ff01007387 */ /* 0x0007e20000100800 */
[----:B-1----:R-:W1:Y:S03]  /*0650*/  MUFU.RCP R9, R9 ;  /* 0x0000000900097308 */ /* 0x002e660000001000 */
[----:B------:R3:W-:Y:S04]  /*0660*/  STL [R1+0x1f8], RZ ;  /* 0x0001f8ff01007387 */ /* 0x0007e80000100800 */
[----:B------:R3:W-:Y:S04]  /*0670*/  STL [R1+0x1fc], RZ ;  /* 0x0001fcff01007387 */ /* 0x0007e80000100800 */
[----:B------:R3:W-:Y:S04]  /*0680*/  STL [R1+0x1e0], RZ ;  /* 0x0001e0ff01007387 */ /* 0x0007e80000100800 */
[----:B------:R3:W-:Y:S01]  /*0690*/  STL [R1+0x1e4], RZ ;  /* 0x0001e4ff01007387 */ /* 0x0007e20000100800 */
[----:B-1----:R-:W-:-:S03]  /*06a0*/  VIADD R7, R9, 0xffffffe ;  /* 0x0ffffffe09077836 */ /* 0x002fc60000000000 */
[----:B------:R3:W-:Y:S04]  /*06b0*/  STL [R1+0x1e8], RZ ;  /* 0x0001e8ff01007387 */ /* 0x0007e80000100800 */
[----:B------:R3:W-:Y:S01]  /*06c0*/  STL [R1+0x1ec], RZ ;  /* 0x0001ecff01007387 */ /* 0x0007e20000100800 */
[----:B------:R-:W1:Y:S03]  /*06d0*/  F2I.FTZ.U32.TRUNC.NTZ R7, R7 ;  /* 0x0000000700077305 */ /* 0x000e66000021f000 */
[----:B------:R3:W-:Y:S04]  /*06e0*/  STL [R1+0x1d0], RZ ;  /* 0x0001d0ff01007387 */ /* 0x0007e80000100800 */
[----:B------:R3:W-:Y:S04]  /*06f0*/  STL [R1+0x1d4], RZ ;  /* 0x0001d4ff01007387 */ /* 0x0007e80000100800 */
[----:B------:R3:W-:Y:S01]  /*0700*/  STL [R1+0x1d8], RZ ;  /* 0x0001d8ff01007387 */ /* 0x0007e20000100800 */
[----:B-1----:R-:W-:-:S03]  /*0710*/  IMAD.MOV R10, RZ, RZ, -R7 ;  /* 0x000000ffff0a7224 */ /* 0x002fc600078e0a07 */
[----:B------:R3:W-:Y:S01]  /*0720*/  STL [R1+0x1dc], RZ ;  /* 0x0001dcff01007387 */ /* 0x0007e20000100800 */
[----:B------:R-:W-:-:S03]  /*0730*/  IMAD.MOV.U32 R0, RZ, RZ, R10 ;  /* 0x000000ffff007224 */ /* 0x000fc600078e000a */
[----:B------:R3:W-:Y:S01]  /*0740*/  STL [R1+0x1c0], RZ ;  /* 0x0001c0ff01007387 */ /* 0x0007e20000100800 */
[----:B------:R-:W-:Y:S01]  /*0750*/  IMAD R5, R0, R11, RZ ;  /* 0x0000000b00057224 */ /* 0x000fe200078e02ff */
[----:B------:R-:W-:Y:S02]  /*0760*/  IABS R0, R8 ;  /* 0x0000000800007213 */ /* 0x000fe40000000000 */
[----:B------:R3:W-:Y:S01]  /*0770*/  STL [R1+0x1c4], RZ ;  /* 0x0001c4ff01007387 */ /* 0x0007e20000100800 */
[----:B------:R-:W-:-:S03]  /*0780*/  IMAD.HI.U32 R6, R7, R5, R6 ;  /* 0x0000000507067227 */ /* 0x000fc600078e0006 */
[----:B------:R3:W-:Y:S01]  /*0790*/  STL [R1+0x1c8], RZ ;  /* 0x0001c8ff01007387 */ /* 0x0007e20000100800 */
[----:B------:R-:W-:Y:S02]  /*07a0*/  IMAD.MOV R0, RZ, RZ, -R0 ;  /* 0x000000ffff007224 */ /* 0x000fe400078e0a00 */
        /* <DEDUP_REMOVED lines=8> */
[----:B------:R3:W-:Y:S01]  /*0830*/  STL [R1+0x1b0], RZ ;  /* 0x0001b0ff01007387 */ /* 0x0007e20000100800 */
[----:B------:R-:W-:-:S02]  /*0840*/  @!P1 IMAD.IADD R0, R0, 0x1, -R11 ;  /* 0x0000000100009824 */ /* 0x000fc400078e0a0b */
[----:B------:R-:W-:Y:S01]  /*0850*/  @!P1 VIADD R28, R28, 0x1 ;  /* 0x000000011c1c9836 */ /* 0x000fe20000000000 */
[----:B------:R3:W-:Y:S01]  /*0860*/  STL [R1+0x1b4], RZ ;  /* 0x0001b4ff01007387 */ /* 0x0007e20000100800 */
[----:B------:R-:W-:Y:S02]  /*0870*/  ISETP.NE.AND P1, PT, R8, RZ, PT ;  /* 0x000000ff0800720c */ /* 0x000fe40003f25270 */
[----:B------:R-:W-:Y:S01]  /*0880*/  ISETP.GE.U32.AND P0, PT, R0, R11, PT ;  /* 0x0000000b0000720c */ /* 0x000fe20003f06070 */
[----:B------:R3:W-:Y:S01]  /*0890*/  STL [R1+0x1b8], RZ ;  /* 0x0001b8ff01007387 */ /* 0x0007e20000100800 */
[----:B------:R-:W-:-:S03]  /*08a0*/  LOP3.LUT R0, R15, R8, RZ, 0x3c, !PT ;  /* 0x000000080f007212 */ /* 0x000fc600078e3cff */
[----:B------:R3:W-:Y:S01]  /*08b0*/  STL [R1+0x1bc], RZ ;  /* 0x0001bcff01007387 */ /* 0x0007e20000100800 */
[----:B------:R-:W-:-:S03]  /*08c0*/  ISETP.GE.AND P2, PT, R0, RZ, PT ;  /* 0x000000ff0000720c */ /* 0x000fc60003f46270 */
[----:B------:R3:W-:Y:S04]  /*08d0*/  STL [R1+0x1a0], RZ ;  /* 0x0001a0ff01007387 */ /* 0x0007e80000100800 */
[----:B------:R3:W-:Y:S01]  /*08e0*/  STL [R1+0x1a4], RZ ;  /* 0x0001a4ff01007387 */ /* 0x0007e20000100800 */
[----:B------:R-:W-:-:S03]  /*08f0*/  @P0 VIADD R28, R28, 0x1 ;  /* 0x000000011c1c0836 */ /* 0x000fc60000000000 */
[----:B------:R3:W-:Y:S02]  /*0900*/  STL [R1+0x1a8], RZ ;  /* 0x0001a8ff01007387 */ /* 0x0007e40000100800 */
[----:B------:R-:W-:Y:S01]  /*0910*/  @!P2 IMAD.MOV R28, RZ, RZ, -R28 ;  /* 0x000000ffff1ca224 */ /* 0x000fe200078e0a1c */
[----:B------:R-:W-:Y:S01]  /*0920*/  @!P1 LOP3.LUT R28, RZ, R8, RZ, 0x33, !PT ;  /* 0x00000008ff1c9212 */ /* 0x000fe200078e33ff */
[----:B------:R3:W-:Y:S04]  /*0930*/  STL [R1+0x1ac], RZ ;  /* 0x0001acff01007387 */ /* 0x0007e80000100800 */
[----:B------:R3:W-:Y:S01]  /*0940*/  STL [R1+0x190], RZ ;  /* 0x000190ff01007387 */ /* 0x0007e20000100800 */
[----:B------:R-:W-:Y:S02]  /*0950*/  IMAD.MOV R5, RZ, RZ, -R28 ;  /* 0x000000ffff057224 */ /* 0x000fe400078e0a1c */
[----:B------:R-:W-:Y:S01]  /*0960*/  IMAD.SHL.U32 R28, R28, 0x80, RZ ;  /* 0x000000801c1c7824 */ /* 0x000fe200078e00ff */
[----:B------:R3:W-:Y:S01]  /*0970*/  STL [R1+0x194], RZ ;  /* 0x000194ff01007387 */ /* 0x0007e20000100800 */
[----:B------:R-:W-:-:S03]  /*0980*/  IMAD R5, R8, R5, R15 ;  /* 0x0000000508057224 */ /* 0x000fc600078e020f */
[----:B------:R3:W-:Y:S01]  /*0990*/  STL [R1+0x198], RZ ;  /* 0x000198ff01007387 */ /* 0x0007e20000100800 */
[----:B------:R-:W-:Y:S01]  /*09a0*/  IMAD.IADD R0, R4, 0x1, R5 ;  /* 0x0000000104007824 */ /* 0x000fe200078e0205 */
[----:B0-----:R-:W-:Y:S02]  /*09b0*/  LOP3.LUT R4, R23, 0x1ff, RZ, 0xc0, !PT ;  /* 0x000001ff17047812 */ /* 0x001fe400078ec0ff */
[----:B------:R3:W-:Y:S03]  /*09c0*/  STL [R1+0x19c], RZ ;  /* 0x00019cff01007387 */ /* 0x0007e60000100800 */
[----:B------:R-:W-:Y:S01]  /*09d0*/  IMAD R22, R0, 0x200, R4 ;  /* 0x0000020000167824 */ /* 0x000fe200078e0204 */
[----:B------:R3:W-:Y:S04]  /*09e0*/  STL [R1+0x180], RZ ;  /* 0x000180ff01007387 */ /* 0x0007e80000100800 */
        /* <DEDUP_REMOVED lines=42> */
[----:B------:R3:W-:Y:S04]  /*0c90*/  STL [R1+0x318], R22 ;  /* 0x0003181601007387 */ /* 0x0007e80000100800 */
        /* <DEDUP_REMOVED lines=8> */
[----:B------:R3:W-:Y:S01]  /*0d20*/  STL [R1+0x3c], RZ ;  /* 0x00003cff01007387 */ /* 0x0007e20000100800 */
[----:B------:R-:W-:Y:S05]  /*0d30*/  BRA.U !UP0, `(.L_x_0) ;  /* 0x0000006d08bc7547 */ /* 0x000fea000b800000 */
[----:B------:R-:W-:Y:S01]  /*0d40*/  IABS R11, R2 ;  /* 0x00000002000b7213 */ /* 0x000fe20000000000 */
[----:B------:R-:W0:Y:S01]  /*0d50*/  LDCU UR7, c[0x0][0x3b0] ;  /* 0x00007600ff0777ac */ /* 0x000e220008000800 */
[----:B------:R-:W-:Y:S02]  /*0d60*/  IABS R5, R3 ;  /* 0x0000000300057213 */ /* 0x000fe40000000000 */
[----:B------:R-:W1:Y:S01]  /*0d70*/  I2F.RP R4, R11 ;  /* 0x0000000b00047306 */ /* 0x000e620000209400 */
[----:B------:R-:W-:Y:S01]  /*0d80*/  IABS R14, R22 ;  /* 0x00000016000e7213 */ /* 0x000fe20000000000 */
[----:B------:R-:W2:Y:S01]  /*0d90*/  LDCU.128 UR12, c[0x0][0x380] ;  /* 0x00007000ff0c77ac */ /* 0x000ea20008000c00 */
[----:B------:R-:W-:Y:S02]  /*0da0*/  ISETP.NE.AND P5, PT, R2, RZ, PT ;  /* 0x000000ff0200720c */ /* 0x000fe40003fa5270 */
[--C-:B------:R-:W-:Y:S01]  /*0db0*/  SHF.R.S32.HI R26, RZ, 0x7, R23.reuse ;  /* 0x00000007ff1a7819 */ /* 0x100fe20000011417 */
[----:B------:R-:W4:Y:S02]  /*0dc0*/  LDCU UR11, c[0x0][0x3a4] ;  /* 0x00007480ff0b77ac */ /* 0x000f240008000800 */
[----:B------:R-:W5:Y:S01]  /*0dd0*/  I2F.RP R0, R5 ;  /* 0x0000000500007306 */ /* 0x000f620000209400 */
[----:B------:R-:W-:Y:S01]  /*0de0*/  SGXT R26, R26, 0x1 ;  /* 0x000000011a1a781a */ /* 0x000fe20000000200 */
[----:B------:R-:W3:Y:S03]  /*0df0*/  LDCU UR10, c[0x0][0x3ac] ;  /* 0x00007580ff0a77ac */ /* 0x000ee60008000800 */
[----:B------:R-:W-:Y:S01]  /*0e00*/  LOP3.LUT R26, R26, 0x90, RZ, 0xc0, !PT ;  /* 0x000000901a1a7812 */ /* 0x000fe200078ec0ff */
[----:B------:R-:W0:Y:S02]  /*0e10*/  LDCU UR16, c[0x0][0x3a0] ;  /* 0x00007400ff1077ac */ /* 0x000e240008000800 */
[----:B-1----:R-:W1:Y:S01]  /*0e20*/  MUFU.RCP R4, R4 ;  /* 0x0000000400047308 */ /* 0x002e620000001000 */
[----:B------:R-:W-:Y:S01]  /*0e30*/  LOP3.LUT R26, R26, 0x17f, R23, 0x78, !PT ;  /* 0x0000017f1a1a7812 */ /* 0x000fe200078e7817 */
[----:B------:R-:W-:-:S04]  /*0e40*/  USHF.R.S32.HI UR6, URZ, 0x1f, UR4 ;  /* 0x0000001fff067899 */ /* 0x000fc80008011404 */
[----:B------:R-:W-:Y:S02]  /*0e50*/  ULEA.HI UR6, UR6, UR4, URZ, 0x5 ;  /* 0x0000000406067291 */ /* 0x000fe4000f8f28ff */
[----:B-----5:R-:W5:Y:S02]  /*0e60*/  MUFU.RCP R0, R0 ;  /* 0x0000000000007308 */ /* 0x020f640000001000 */
[----:B------:R-:W-:Y:S02]  /*0e70*/  USHF.R.S32.HI UR6, URZ, 0x5, UR6 ;  /* 0x00000005ff067899 */ /* 0x000fe40008011406 */
[----:B---3--:R-:W-:Y:S01]  /*0e80*/  USHF.L.U32 UR4, UR10, 0x5, URZ ;  /* 0x000000050a047899 */ /* 0x008fe200080006ff */
[----:B-1----:R-:W-:-:S04]  /*0e90*/  VIADD R8, R4, 0xffffffe ;  /* 0x0ffffffe04087836 */ /* 0x002fc80000000000 */
[----:B------:R1:W3:Y:S01]  /*0ea0*/  F2I.FTZ.U32.TRUNC.NTZ R9, R8 ;  /* 0x0000000800097305 */ /* 0x0002e2000021f000 */
[----:B-----5:R-:W-:-:S07]  /*0eb0*/  VIADD R6, R0, 0xffffffe ;  /* 0x0ffffffe00067836 */ /* 0x020fce0000000000 */
[----:B------:R5:W0:Y:S01]  /*0ec0*/  F2I.FTZ.U32.TRUNC.NTZ R7, R6 ;  /* 0x0000000600077305 */ /* 0x000a22000021f000 */
[----:B-1----:R-:W-:Y:S02]  /*0ed0*/  IMAD.MOV.U32 R8, RZ, RZ, RZ ;  /* 0x000000ffff087224 */ /* 0x002fe400078e00ff */
[----:B---3--:R-:W-:Y:S02]  /*0ee0*/  IMAD.MOV R10, RZ, RZ, -R9 ;  /* 0x000000ffff0a7224 */ /* 0x008fe400078e0a09 */
[----:B-----5:R-:W-:Y:S02]  /*0ef0*/  IMAD.MOV.U32 R6, RZ, RZ, RZ ;  /* 0x000000ffff067224 */ /* 0x020fe400078e00ff */
[----:B------:R-:W-:-:S04]  /*0f00*/  IMAD R13, R10, R11, RZ ;  /* 0x0000000b0a0d7224 */ /* 0x000fc800078e02ff */
[----:B------:R-:W-:Y:S01]  /*0f10*/  IMAD.HI.U32 R0, R9, R13, R8 ;  /* 0x0000000d09007227 */ /* 0x000fe200078e0008 */
[----:B------:R-:W-:Y:S02]  /*0f20*/  LEA.HI R9, R23, R28, RZ, 0x1b ;  /* 0x0000001c17097211 */ /* 0x000fe400078fd8ff */
[----:B------:R-:W-:Y:S01]  /*0f30*/  SHF.R.U32.HI R13, RZ, 0x5, R23 ;  /* 0x00000005ff0d7819 */ /* 0x000fe20000011617 */
[----:B0-----:R-:W-:Y:S02]  /*0f40*/  IMAD.MOV R4, RZ, RZ, -R7 ;  /* 0x000000ffff047224 */ /* 0x001fe400078e0a07 */
[----:B------:R-:W-:Y:S01]  /*0f50*/  IMAD.HI.U32 R0, R0, R14, RZ ;  /* 0x0000000e00007227 */ /* 0x000fe200078e00ff */
[----:B------:R-:W-:-:S03]  /*0f60*/  SGXT.U32 R13, R13, 0x4 ;  /* 0x000000040d0d781a */ /* 0x000fc60000000000 */
[----:B------:R-:W-:Y:S02]  /*0f70*/  IMAD.MOV R0, RZ, RZ, -R0 ;  /* 0x000000ffff007224 */ /* 0x000fe400078e0a00 */
[----:B------:R-:W-:Y:S02]  /*0f80*/  VIADD R8, R9, 0x70 ;  /* 0x0000007009087836 */ /* 0x000fe40000000000 */
[----:B------:R-:W-:Y:S02]  /*0f90*/  IMAD R15, R4, R5, RZ ;  /* 0x00000005040f7224 */ /* 0x000fe400078e02ff */
[----:B------:R-:W-:Y:S01]  /*0fa0*/  IMAD R14, R11, R0, R14 ;  /* 0x000000000b0e7224 */ /* 0x000fe200078e020e */
[----:B------:R-:W-:Y:S01]  /*0fb0*/  IABS R10, R8 ;  /* 0x00000008000a7213 */ /* 0x000fe20000000000 */
[----:B------:R-:W-:Y:S01]  /*0fc0*/  IMAD.HI.U32 R7, R7, R15, R6 ;  /* 0x0000000f07077227 */ /* 0x000fe200078e0006 */
[----:B------:R-:W-:Y:S02]  /*0fd0*/  LOP3.LUT R6, R28, R13, RZ, 0xfc, !PT ;  /* 0x0000000d1c067212 */ /* 0x000fe400078efcff */
[----:B------:R-:W-:Y:S01]  /*0fe0*/  ISETP.GT.U32.AND P1, PT, R11, R14, PT ;  /* 0x0000000e0b00720c */ /* 0x000fe20003f24070 */
[----:B------:R-:W-:Y:S01]  /*0ff0*/  VIADD R4, R9, 0x50 ;  /* 0x0000005009047836 */ /* 0x000fe20000000000 */
[C---:B------:R-:W-:Y:S01]  /*1000*/  LOP3.LUT R17, R6.reuse, 0x60, RZ, 0xfc, !PT ;  /* 0x0000006006117812 */ /* 0x040fe200078efcff */
[----:B------:R-:W-:Y:S01]  /*1010*/  IMAD.HI.U32 R0, R7, R10, RZ ;  /* 0x0000000a07007227 */ /* 0x000fe200078e00ff */
[----:B------:R-:W-:-:S02]  /*1020*/  LOP3.LUT R13, R6, 0x40, RZ, 0xfc, !PT ;  /* 0x00000040060d7812 */ /* 0x000fc400078efcff */
[----:B------:R-:W-:Y:S01]  /*1030*/  ISETP.GE.AND P0, PT, R4, RZ, PT ;  /* 0x000000ff0400720c */ /* 0x000fe20003f06270 */
[----:B------:R-:W-:Y:S01]  /*1040*/  IMAD.MOV R0, RZ, RZ, -R0 ;  /* 0x000000ffff007224 */ /* 0x000fe200078e0a00 */
[----:B------:R-:W-:Y:S01]  /*1050*/  IABS R4, R4 ;  /* 0x0000000400047213 */ /* 0x000fe20000000000 */
[----:B------:R-:W-:Y:S01]  /*1060*/  VIADD R18, R9, 0x30 ;  /* 0x0000003009127836 */ /* 0x000fe20000000000 */
[----:B------:R-:W-:Y:S01]  /*1070*/  ISETP.GE.AND P4, PT, R8, RZ, PT ;  /* 0x000000ff0800720c */ /* 0x000fe20003f86270 */
[----:B------:R-:W-:Y:S01]  /*1080*/  IMAD R10, R5, R0, R10 ;  /* 0x00000000050a7224 */ /* 0x000fe200078e020a */
[----:B------:R-:W-:Y:S01]  /*1090*/  IABS R8, R17 ;  /* 0x0000001100087213 */ /* 0x000fe20000000000 */
[----:B------:R-:W-:Y:S01]  /*10a0*/  IMAD.MOV.U32 R0, RZ, RZ, R4 ;  /* 0x000000ffff007224 */ /* 0x000fe200078e0004 */
[----:B------:R-:W-:Y:S01]  /*10b0*/  IABS R15, R13 ;  /* 0x0000000d000f7213 */ /* 0x000fe20000000000 */
[----:B------:R-:W-:Y:S01]  /*10c0*/  @!P1 IMAD.IADD R14, R14, 0x1, -R11 ;  /* 0x000000010e0e9824 */ /* 0x000fe200078e0a0b */
[----:B------:R-:W-:Y:S01]  /*10d0*/  IABS R12, R18 ;  /* 0x00000012000c7213 */ /* 0x000fe20000000000 */
[----:B------:R-:W-:Y:S01]  /*10e0*/  IMAD.HI.U32 R19, R7, R0, RZ ;  /* 0x0000000007137227 */ /* 0x000fe200078e00ff */
[----:B------:R-:W-:-:S02]  /*10f0*/  ISETP.GE.AND P1, PT, R22, RZ, PT ;  /* 0x000000ff1600720c */ /* 0x000fc40003f26270 */
[----:B------:R-:W-:Y:S01]  /*1100*/  ISETP.GT.U32.AND P2, PT, R11, R14, PT ;  /* 0x0000000e0b00720c */ /* 0x000fe20003f44070 */
[----:B------:R-:W-:Y:S01]  /*1110*/  IMAD.HI.U32 R16, R7, R8, RZ ;  /* 0x0000000807107227 */ /* 0x000fe200078e00ff */
[----:B------:R-:W-:Y:S02]  /*1120*/  ISETP.GT.U32.AND P3, PT, R5, R10, PT ;  /* 0x0000000a0500720c */ /* 0x000fe40003f64070 */
[----:B------:R-:W-:Y:S01]  /*1130*/  IABS R22, R6 ;  /* 0x0000000600167213 */ /* 0x000fe20000000000 */
[----:B------:R-:W-:Y:S01]  /*1140*/  IMAD.MOV.U32 R4, RZ, RZ, R15 ;  /* 0x000000ffff047224 */ /* 0x000fe200078e000f */
[----:B------:R-:W-:Y:S01]  /*1150*/  LOP3.LUT R15, R6, 0x20, RZ, 0xfc, !PT ;  /* 0x00000020060f7812 */ /* 0x000fe200078efcff */
[----:B------:R-:W-:Y:S02]  /*1160*/  IMAD.MOV R19, RZ, RZ, -R19 ;  /* 0x000000ffff137224 */ /* 0x000fe400078e0a13 */
[----:B------:R-:W-:Y:S01]  /*1170*/  IMAD.MOV R20, RZ, RZ, -R16 ;  /* 0x000000ffff147224 */ /* 0x000fe200078e0a10 */
[----:B------:R-:W-:Y:S01]  /*1180*/  IABS R21, R15 ;  /* 0x0000000f00157213 */ /* 0x000fe20000000000 */
[----:B------:R-:W-:-:S04]  /*1190*/  IMAD.HI.U32 R16, R7, R4, RZ ;  /* 0x0000000407107227 */ /* 0x000fc800078e00ff */
[----:B------:R-:W-:Y:S02]  /*11a0*/  IMAD R0, R5, R19, R0 ;  /* 0x0000001305007224 */ /* 0x000fe400078e0200 */
[----:B------:R-:W-:-:S04]  /*11b0*/  IMAD.HI.U32 R19, R7, R12, RZ ;  /* 0x0000000c07137227 */ /* 0x000fc800078e00ff */
[C---:B------:R-:W-:Y:S02]  /*11c0*/  IMAD R8, R5.reuse, R20, R8 ;  /* 0x0000001405087224 */ /* 0x040fe400078e0208 */
[----:B------:R-:W-:Y:S02]  /*11d0*/  IMAD.MOV R20, RZ, RZ, -R16 ;  /* 0x000000ffff147224 */ /* 0x000fe400078e0a10 */
[----:B------:R-:W-:Y:S01]  /*11e0*/  IMAD.MOV R19, RZ, RZ, -R19 ;  /* 0x000000ffff137224 */ /* 0x000fe200078e0a13 */
[C---:B------:R-:W-:Y:S01]  /*11f0*/  ISETP.GT.U32.AND P6, PT, R5.reuse, R8, PT ;  /* 0x000000080500720c */ /* 0x040fe20003fc4070 */
[C---:B------:R-:W-:Y:S02]  /*1200*/  IMAD R4, R5.reuse, R20, R4 ;  /* 0x0000001405047224 */ /* 0x040fe400078e0204 */
[----:B------:R-:W-:Y:S01]  /*1210*/  @!P2 IMAD.IADD R14, R14, 0x1, -R11 ;  /* 0x000000010e0ea824 */ /* 0x000fe200078e0a0b */
[C---:B------:R-:W-:Y:S01]  /*1220*/  ISETP.GT.U32.AND P2, PT, R5.reuse, R0, PT ;  /* 0x000000000500720c */ /* 0x040fe20003f44070 */
[----:B------:R-:W-:Y:S01]  /*1230*/  IMAD R12, R5, R19, R12 ;  /* 0x00000013050c7224 */ /* 0x000fe200078e020c */
[----:B------:R-:W-:Y:S01]  /*1240*/  SHF.R.S32.HI R11, RZ, 0x2, R23 ;  /* 0x00000002ff0b7819 */ /* 0x000fe20000011417 */
[----:B------:R-:W-:-:S02]  /*1250*/  IMAD.MOV.U32 R16, RZ, RZ, R21 ;  /* 0x000000ffff107224 */ /* 0x000fc400078e0015 */
[----:B------:R-:W-:Y:S01]  /*1260*/  @!P1 IMAD.MOV R14, RZ, RZ, -R14 ;  /* 0x000000ffff0e9224 */ /* 0x000fe200078e0a0e */
[----:B------:R-:W-:Y:S01]  /*1270*/  ISETP.GT.U32.AND P1, PT, R5, R4, PT ;  /* 0x000000040500720c */ /* 0x000fe20003f24070 */
[----:B------:R-:W-:Y:S01]  /*1280*/  IMAD.HI.U32 R20, R7, R16, RZ ;  /* 0x0000001007147227 */ /* 0x000fe200078e00ff */
[----:B------:R-:W-:Y:S02]  /*1290*/  @!P5 LOP3.LUT R14, RZ, R2, RZ, 0x33, !PT ;  /* 0x00000002ff0ed212 */ /* 0x000fe400078e33ff */
[----:B------:R-:W-:Y:S01]  /*12a0*/  ISETP.GT.U32.AND P5, PT, R5, R12, PT ;  /* 0x0000000c0500720c */ /* 0x000fe20003fa4070 */
[----:B------:R-:W-:Y:S01]  /*12b0*/  IMAD.MOV R20, RZ, RZ, -R20 ;  /* 0x000000ffff147224 */ /* 0x000fe200078e0a14 */
[----:B------:R-:W-:Y:S01]  /*12c0*/  SGXT R11, R11, 0x1 ;  /* 0x000000010b0b781a */ /* 0x000fe20000000200 */
[----:B------:R-:W-:Y:S02]  /*12d0*/  VIADD R9, R9, 0x10 ;  /* 0x0000001009097836 */ /* 0x000fe40000000000 */
[----:B------:R-:W-:-:S02]  /*12e0*/  @!P3 IMAD.IADD R10, R10, 0x1, -R5 ;  /* 0x000000010a0ab824 */ /* 0x000fc400078e0a05 */
[--C-:B------:R-:W-:Y:S02]  /*12f0*/  @!P6 IMAD.IADD R8, R8, 0x1, -R5.reuse ;  /* 0x000000010808e824 */ /* 0x100fe400078e0a05 */
[C---:B------:R-:W-:Y:S01]  /*1300*/  IMAD R16, R5.reuse, R20, R16 ;  /* 0x0000001405107224 */ /* 0x040fe200078e0210 */
[----:B------:R-:W-:Y:S01]  /*1310*/  IABS R20, R9 ;  /* 0x0000000900147213 */ /* 0x000fe20000000000 */
[--C-:B------:R-:W-:Y:S01]  /*1320*/  @!P2 IMAD.IADD R0, R0, 0x1, -R5.reuse ;  /* 0x000000010000a824 */ /* 0x100fe200078e0a05 */
[C---:B------:R-:W-:Y:S01]  /*1330*/  ISETP.GT.U32.AND P3, PT, R5.reuse, R10, PT ;  /* 0x0000000a0500720c */ /* 0x040fe20003f64070 */
[--C-:B------:R-:W-:Y:S01]  /*1340*/  @!P1 IMAD.IADD R4, R4, 0x1, -R5.reuse ;  /* 0x0000000104049824 */ /* 0x100fe200078e0a05 */
[C---:B------:R-:W-:Y:S01]  /*1350*/  ISETP.GT.U32.AND P2, PT, R5.reuse, R8, PT ;  /* 0x000000080500720c */ /* 0x040fe20003f44070 */
[----:B------:R-:W-:Y:S01]  /*1360*/  @!P5 IMAD.IADD R12, R12, 0x1, -R5 ;  /* 0x000000010c0cd824 */ /* 0x000fe200078e0a05 */
[----:B------:R-:W-:Y:S01]  /*1370*/  ISETP.GT.U32.AND P1, PT, R5, R0, PT ;  /* 0x000000000500720c */ /* 0x000fe20003f24070 */
[----:B------:R-:W-:Y:S01]  /*1380*/  IMAD.HI.U32 R2, R7, R20, RZ ;  /* 0x0000001407027227 */ /* 0x000fe200078e00ff */
[----:B------:R-:W-:-:S02]  /*1390*/  ISETP.GT.U32.AND P6, PT, R5, R4, PT ;  /* 0x000000040500720c */ /* 0x000fc40003fc4070 */
[----:B------:R-:W-:Y:S01]  /*13a0*/  ISETP.GT.U32.AND P5, PT, R5, R12, PT ;  /* 0x0000000c0500720c */ /* 0x000fe20003fa4070 */
[----:B------:R-:W-:Y:S02]  /*13b0*/  IMAD.MOV R2, RZ, RZ, -R2 ;  /* 0x000000ffff027224 */ /* 0x000fe400078e0a02 */
[----:B------:R-:W-:-:S04]  /*13c0*/  IMAD.HI.U32 R7, R7, R22, RZ ;  /* 0x0000001607077227 */ /* 0x000fc800078e00ff */
[----:B------:R-:W-:Y:S01]  /*13d0*/  IMAD R20, R5, R2, R20 ;  /* 0x0000000205147224 */ /* 0x000fe200078e0214 */
[----:B------:R-:W-:Y:S01]  /*13e0*/  LOP3.LUT R2, R23, 0x3, RZ, 0xc0, !PT ;  /* 0x0000000317027812 */ /* 0x000fe200078ec0ff */
[----:B------:R-:W-:Y:S02]  /*13f0*/  IMAD.MOV R7, RZ, RZ, -R7 ;  /* 0x000000ffff077224 */ /* 0x000fe400078e0a07 */
[--C-:B------:R-:W-:Y:S01]  /*1400*/  @!P3 IMAD.IADD R10, R10, 0x1, -R5.reuse ;  /* 0x000000010a0ab824 */ /* 0x100fe200078e0a05 */
[----:B------:R-:W-:Y:S01]  /*1410*/  ISETP.GE.AND P3, PT, R18, RZ, PT ;  /* 0x000000ff1200720c */ /* 0x000fe20003f66270 */
[--C-:B------:R-:W-:Y:S01]  /*1420*/  @!P2 IMAD.IADD R8, R8, 0x1, -R5.reuse ;  /* 0x000000010808a824 */ /* 0x100fe200078e0a05 */
[C---:B------:R-:W-:Y:S01]  /*1430*/  ISETP.GT.U32.AND P2, PT, R5.reuse, R16, PT ;  /* 0x000000100500720c */ /* 0x040fe20003f44070 */
[--C-:B------:R-:W-:Y:S01]  /*1440*/  @!P1 IMAD.IADD R0, R0, 0x1, -R5.reuse ;  /* 0x0000000100009824 */ /* 0x100fe200078e0a05 */
[C---:B------:R-:W-:Y:S01]  /*1450*/  ISETP.GT.U32.AND P1, PT, R5.reuse, R20, PT ;  /* 0x000000140500720c */ /* 0x040fe20003f24070 */
[----:B------:R-:W-:Y:S01]  /*1460*/  IMAD R18, R5, R7, R22 ;  /* 0x0000000705127224 */ /* 0x000fe200078e0216 */
[----:B------:R-:W-:Y:S01]  /*1470*/  LOP3.LUT R22, R11, 0x90, RZ, 0xc0, !PT ;  /* 0x000000900b167812 */ /* 0x000fe200078ec0ff */
[----:B------:R-:W-:-:S02]  /*1480*/  @!P5 IMAD.IADD R12, R12, 0x1, -R5 ;  /* 0x000000010c0cd824 */ /* 0x000fc400078e0a05 */
[----:B------:R-:W-:Y:S01]  /*1490*/  @!P6 IMAD.IADD R4, R4, 0x1, -R5 ;  /* 0x000000010404e824 */ /* 0x000fe200078e0a05 */
[----:B------:R-:W-:Y:S01]  /*14a0*/  ISETP.GT.U32.AND P5, PT, R5, R18, PT ;  /* 0x000000120500720c */ /* 0x000fe20003fa4070 */
[----:B------:R-:W-:Y:S01]  /*14b0*/  @!P4 IMAD.MOV R10, RZ, RZ, -R10 ;  /* 0x000000ffff0ac224 */ /* 0x000fe200078e0a0a */
[----:B------:R-:W-:Y:S01]  /*14c0*/  ISETP.GE.AND P6, PT, R17, RZ, PT ;  /* 0x000000ff1100720c */ /* 0x000fe20003fc6270 */
[----:B------:R-:W-:Y:S01]  /*14d0*/  IMAD R7, R2, 0x820, RZ ;  /* 0x0000082002077824 */ /* 0x000fe200078e02ff */
[----:B------:R-:W-:Y:S01]  /*14e0*/  SHF.R.U32.HI R2, RZ, 0x2, R23 ;  /* 0x00000002ff027819 */ /* 0x000fe20000011617 */
[--C-:B------:R-:W-:Y:S01]  /*14f0*/  @!P2 IMAD.IADD R16, R16, 0x1, -R5.reuse ;  /* 0x000000011010a824 */ /* 0x100fe200078e0a05 */
[----:B------:R-:W-:Y:S01]  /*1500*/  ISETP.GE.AND P2, PT, R9, RZ, PT ;  /* 0x000000ff0900720c */ /* 0x000fe20003f46270 */
[--C-:B------:R-:W-:Y:S01]  /*1510*/  @!P1 IMAD.IADD R20, R20, 0x1, -R5.reuse ;  /* 0x0000000114149824 */ /* 0x100fe200078e0a05 */
[----:B------:R-:W-:Y:S01]  /*1520*/  LOP3.LUT R2, R7, 0x77, R2, 0x78, !PT ;  /* 0x0000007707027812 */ /* 0x000fe200078e7802 */
[----:B------:R-:W-:Y:S01]  /*1530*/  IMAD.SHL.U32 R7, R23, 0x20, RZ ;  /* 0x0000002017077824 */ /* 0x000fe200078e00ff */
[C---:B------:R-:W-:Y:S01]  /*1540*/  ISETP.GT.U32.AND P1, PT, R5.reuse, R16, PT ;  /* 0x000000100500720c */ /* 0x040fe20003f24070 */
[----:B------:R-:W-:Y:S01]  /*1550*/  @!P0 IMAD.MOV R0, RZ, RZ, -R0 ;  /* 0x000000ffff008224 */ /* 0x000fe200078e0a00 */
[----:B------:R-:W-:Y:S01]  /*1560*/  ISETP.GT.U32.AND P4, PT, R5, R20, PT ;  /* 0x000000140500720c */ /* 0x000fe20003f84070 */
[----:B------:R-:W-:Y:S01]  /*1570*/  @!P5 IMAD.IADD R18, R18, 0x1, -R5 ;  /* 0x000000011212d824 */ /* 0x000fe200078e0a05 */
[----:B------:R-:W-:Y:S01]  /*1580*/  ISETP.GE.AND P5, PT, R6, RZ, PT ;  /* 0x000000ff0600720c */ /* 0x000fe20003fa6270 */
[----:B------:R-:W-:Y:S01]  /*1590*/  @!P6 IMAD.MOV R8, RZ, RZ, -R8 ;  /* 0x000000ffff08e224 */ /* 0x000fe200078e0a08 */
[----:B------:R-:W-:Y:S01]  /*15a0*/  LOP3.LUT R9, R22, 0x260, R7, 0xf8, !PT ;  /* 0x0000026016097812 */ /* 0x000fe200078ef807 */
[----:B------:R-:W-:Y:S01]  /*15b0*/  IMAD.SHL.U32 R6, R23, 0x2, RZ ;  /* 0x0000000217067824 */ /* 0x000fe200078e00ff */
[----:B------:R-:W-:Y:S01]  /*15c0*/  ISETP.GT.U32.AND P6, PT, R5, R18, PT ;  /* 0x000000120500720c */ /* 0x000fe20003fc4070 */
[----:B------:R-:W-:-:S02]  /*15d0*/  IMAD.SHL.U32 R7, R23, 0x8, RZ ;  /* 0x0000000817077824 */ /* 0x000fc400078e00ff */
[----:B------:R-:W-:Y:S01]  /*15e0*/  @!P3 IMAD.MOV R12, RZ, RZ, -R12 ;  /* 0x000000ffff0cb224 */ /* 0x000fe200078e0a0c */
[----:B------:R-:W-:Y:S01]  /*15f0*/  LOP3.LUT R6, R9, 0x10, R6, 0x78, !PT ;  /* 0x0000001009067812 */ /* 0x000fe200078e7806 */
[--C-:B------:R-:W-:Y:S01]  /*1600*/  @!P1 IMAD.IADD R16, R16, 0x1, -R5.reuse ;  /* 0x0000000110109824 */ /* 0x100fe200078e0a05 */
[----:B------:R-:W-:Y:S01]  /*1610*/  ISETP.GE.AND P1, PT, R13, RZ, PT ;  /* 0x000000ff0d00720c */ /* 0x000fe20003f26270 */
[--C-:B------:R-:W-:Y:S01]  /*1620*/  @!P4 IMAD.IADD R20, R20, 0x1, -R5.reuse ;  /* 0x000000011414c824 */ /* 0x100fe200078e0a05 */
[----:B------:R-:W-:Y:S01]  /*1630*/  ISETP.GE.AND P4, PT, R15, RZ, PT ;  /* 0x000000ff0f00720c */ /* 0x000fe20003f86270 */
[----:B----4-:R-:W-:Y:S01]  /*1640*/  IMAD R14, R14, UR11, RZ ;  /* 0x0000000b0e0e7c24 */ /* 0x010fe2000f8e02ff */
[----:B------:R-:W-:Y:S01]  /*1650*/  LOP3.LUT R7, R7, 0x100, RZ, 0xc0, !PT ;  /* 0x0000010007077812 */ /* 0x000fe200078ec0ff */
[----:B------:R-:W-:Y:S02]  /*1660*/  @!P2 IMAD.MOV R20, RZ, RZ, -R20 ;  /* 0x000000ffff14a224 */ /* 0x000fe400078e0a14 */
[----:B------:R-:W-:Y:S01]  /*1670*/  @!P6 IMAD.IADD R18, R18, 0x1, -R5 ;  /* 0x000000011212e824 */ /* 0x000fe200078e0a05 */
[----:B------:R-:W-:-:S02]  /*1680*/  ISETP.NE.AND P6, PT, R3, RZ, PT ;  /* 0x000000ff0300720c */ /* 0x000fc40003fc5270 */
[----:B------:R-:W-:Y:S01]  /*1690*/  LOP3.LUT R3, RZ, R3, RZ, 0x33, !PT ;  /* 0x00000003ff037212 */ /* 0x000fe200078e33ff */
[----:B------:R-:W-:Y:S01]  /*16a0*/  @!P5 IMAD.MOV R18, RZ, RZ, -R18 ;  /* 0x000000ffff12d224 */ /* 0x000fe200078e0a12 */
[----:B------:R-:W-:Y:S01]  /*16b0*/  IADD3 R6, PT, PT, R6, UR5, R7 ;  /* 0x0000000506067c10 */ /* 0x000fe2000fffe007 */
[----:B------:R-:W-:Y:S01]  /*16c0*/  @!P1 IMAD.MOV R4, RZ, RZ, -R4 ;  /* 0x000000ffff049224 */ /* 0x000fe200078e0a04 */
[C---:B------:R-:W-:Y:S01]  /*16d0*/  SEL R10, R3.reuse, R10, !P6 ;  /* 0x0000000a030a7207 */ /* 0x040fe20007000000 */
[----:B------:R-:W-:Y:S01]  /*16e0*/  @!P4 IMAD.MOV R16, RZ, RZ, -R16 ;  /* 0x000000ffff10c224 */ /* 0x000fe200078e0a10 */
[C---:B------:R-:W-:Y:S01]  /*16f0*/  SEL R8, R3.reuse, R8, !P6 ;  /* 0x0000000803087207 */ /* 0x040fe20007000000 */
[----:B------:R0:W-:Y:S01]  /*1700*/  STL [R1+0x254], R6 ;  /* 0x0002540601007387 */ /* 0x0001e20000100800 */
[C---:B------:R-:W-:Y:S01]  /*1710*/  SEL R0, R3.reuse, R0, !P6 ;  /* 0x0000000003007207 */ /* 0x040fe20007000000 */
[----:B------:R-:W-:Y:S01]  /*1720*/  IMAD R10, R10, UR7, RZ ;  /* 0x000000070a0a7c24 */ /* 0x000fe2000f8e02ff */
[C---:B------:R-:W-:Y:S01]  /*1730*/  SEL R4, R3.reuse, R4, !P6 ;  /* 0x0000000403047207 */ /* 0x040fe20007000000 */
[----:B------:R-:W-:Y:S01]  /*1740*/  IMAD R9, R8, UR7, RZ ;  /* 0x0000000708097c24 */ /* 0x000fe2000f8e02ff */
[C---:B------:R-:W-:Y:S01]  /*1750*/  SEL R5, R3.reuse, R12, !P6 ;  /* 0x0000000c03057207 */ /* 0x040fe20007000000 */
[----:B------:R-:W-:Y:S01]  /*1760*/  IMAD R0, R0, UR7, RZ ;  /* 0x0000000700007c24 */ /* 0x000fe2000f8e02ff */
[----:B------:R-:W-:Y:S01]  /*1770*/  SEL R7, R3, R20, !P6 ;  /* 0x0000001403077207 */ /* 0x000fe20007000000 */
[----:B------:R-:W-:Y:S01]  /*1780*/  IMAD R4, R4, UR7, RZ ;  /* 0x0000000704047c24 */ /* 0x000fe2000f8e02ff */
[----:B--2---:R-:W-:Y:S01]  /*1790*/  IADD3 R11, P0, PT, R10, UR14, RZ ;  /* 0x0000000e0a0b7c10 */ /* 0x004fe2000ff1e0ff */
[----:B------:R-:W-:Y:S01]  /*17a0*/  IMAD R5, R5, UR7, RZ ;  /* 0x0000000705057c24 */ /* 0x000fe2000f8e02ff */
[----:B0-----:R-:W-:Y:S01]  /*17b0*/  SEL R6, R3, R16, !P6 ;  /* 0x0000001003067207 */ /* 0x001fe20007000000 */
[----:B------:R-:W-:Y:S01]  /*17c0*/  IMAD R7, R7, UR7, RZ ;  /* 0x0000000707077c24 */ /* 0x000fe2000f8e02ff */
[----:B------:R-:W-:Y:S01]  /*17d0*/  SEL R3, R3, R18, !P6 ;  /* 0x0000001203037207 */ /* 0x000fe20007000000 */
[----:B------:R0:W-:Y:S01]  /*17e0*/  STL [R1+0x270], R11 ;  /* 0x0002700b01007387 */ /* 0x0001e20000100800 */
[----:B------:R-:W-:Y:S01]  /*17f0*/  IADD3 R12, P6, PT, R9, UR14, RZ ;  /* 0x0000000e090c7c10 */ /* 0x000fe2000ffde0ff */
[----:B------:R-:W-:-:S02]  /*1800*/  IMAD R6, R6, UR7, RZ ;  /* 0x0000000706067c24 */ /* 0x000fc4000f8e02ff */
[----:B------:R-:W-:Y:S01]  /*1810*/  IMAD R8, R3, UR7, RZ ;  /* 0x0000000703087c24 */ /* 0x000fe2000f8e02ff */
[----:B------:R-:W-:Y:S01]  /*1820*/  SHF.R.S32.HI R3, RZ, 0x1f, R10 ;  /* 0x0000001fff037819 */ /* 0x000fe2000001140a */
[----:B------:R1:W-:Y:S01]  /*1830*/  STL [R1+0x278], R12 ;  /* 0x0002780c01007387 */ /* 0x0003e20000100800 */
[----:B------:R-:W-:Y:S01]  /*1840*/  SHF.R.S32.HI R10, RZ, 0x1f, R9 ;  /* 0x0000001fff0a7819 */ /* 0x000fe20000011409 */
[----:B------:R-:W2:Y:S01]  /*1850*/  LDCU UR7, c[0x0][0x3a8] ;  /* 0x00007500ff0777ac */ /* 0x000ea20008000800 */
[----:B------:R-:W-:Y:S02]  /*1860*/  IADD3 R9, P4, PT, R4, UR14, RZ ;  /* 0x0000000e04097c10 */ /* 0x000fe4000ff9e0ff */
[----:B0-----:R-:W-:Y:S02]  /*1870*/  IADD3 R11, P5, PT, R0, UR14, RZ ;  /* 0x0000000e000b7c10 */ /* 0x001fe4000ffbe0ff */
[----:B------:R-:W-:Y:S02]  /*1880*/  IADD3.X R3, PT, PT, R3, UR15, RZ, P0, !PT ;  /* 0x0000000f03037c10 */ /* 0x000fe400087fe4ff */
[----:B------:R-:W-:Y:S01]  /*1890*/  SHF.R.S32.HI R0, RZ, 0x1f, R0 ;  /* 0x0000001fff007819 */ /* 0x000fe20000011400 */
[----:B------:R0:W-:Y:S01]  /*18a0*/  STL [R1+0x280], R11 ;  /* 0x0002800b01007387 */ /* 0x0001e20000100800 */
[----:B-1----:R-:W-:-:S02]  /*18b0*/  IADD3 R12, P3, PT, R5, UR14, RZ ;  /* 0x0000000e050c7c10 */ /* 0x002fc4000ff7e0ff */
[----:B------:R-:W-:Y:S01]  /*18c0*/  SHF.R.S32.HI R4, RZ, 0x1f, R4 ;  /* 0x0000001fff047819 */ /* 0x000fe20000011404 */
[----:B------:R1:W-:Y:S01]  /*18d0*/  STL [R1+0x288], R9 ;  /* 0x0002880901007387 */ /* 0x0003e20000100800 */
[----:B------:R-:W-:Y:S02]  /*18e0*/  SHF.R.S32.HI R5, RZ, 0x1f, R5 ;  /* 0x0000001fff057819 */ /* 0x000fe40000011405 */
[----:B------:R-:W-:Y:S01]  /*18f0*/  IADD3.X R4, PT, PT, R4, UR15, RZ, P4, !PT ;  /* 0x0000000f04047c10 */ /* 0x000fe2000a7fe4ff */
[----:B------:R-:W-:Y:S01]  /*1900*/  STL [R1+0x290], R12 ;  /* 0x0002900c01007387 */ /* 0x000fe20000100800 */
[----:B0-----:R-:W-:Y:S02]  /*1910*/  IADD3 R11, P2, PT, R6, UR14, RZ ;  /* 0x0000000e060b7c10 */ /* 0x001fe4000ff5e0ff */
[----:B------:R-:W-:Y:S02]  /*1920*/  SHF.R.S32.HI R6, RZ, 0x1f, R6 ;  /* 0x0000001fff067819 */ /* 0x000fe40000011406 */
[----:B-1----:R-:W-:Y:S01]  /*1930*/  IADD3 R9, P1, PT, R7, UR14, RZ ;  /* 0x0000000e07097c10 */ /* 0x002fe2000ff3e0ff */
[----:B------:R0:W-:Y:S01]  /*1940*/  STL [R1+0x298], R11 ;  /* 0x0002980b01007387 */ /* 0x0001e20000100800 */
[----:B------:R-:W-:-:S03]  /*1950*/  SHF.R.S32.HI R7, RZ, 0x1f, R7 ;  /* 0x0000001fff077819 */ /* 0x000fc60000011407 */
[----:B------:R1:W-:Y:S04]  /*1960*/  STL [R1+0x2a0], R9 ;  /* 0x0002a00901007387 */ /* 0x0003e80000100800 */
[----:B------:R3:W-:Y:S01]  /*1970*/  STL [R1+0x26c], R3 ;  /* 0x00026c0301007387 */ /* 0x0007e20000100800 */
[----:B0-----:R-:W-:Y:S02]  /*1980*/  IADD3 R11, P0, PT, R8, UR14, RZ ;  /* 0x0000000e080b7c10 */ /* 0x001fe4000ff1e0ff */
[----:B------:R-:W-:Y:S02]  /*1990*/  SHF.R.S32.HI R8, RZ, 0x1f, R8 ;  /* 0x0000001fff087819 */ /* 0x000fe40000011408 */
[----:B-1----:R-:W-:Y:S01]  /*19a0*/  IADD3.X R9, PT, PT, R10, UR15, RZ, P6, !PT ;  /* 0x0000000f0a097c10 */ /* 0x002fe2000b7fe4ff */
[----:B------:R-:W-:Y:S01]  /*19b0*/  STL [R1+0x2a8], R11 ;  /* 0x0002a80b01007387 */ /* 0x000fe20000100800 */
[----:B---3--:R-:W-:-:S03]  /*19c0*/  IADD3 R3, P6, PT, R14, UR12, RZ ;  /* 0x0000000c0e037c10 */ /* 0x008fc6000ffde0ff */
[----:B------:R0:W-:Y:S01]  /*19d0*/  STL [R1+0x274], R9 ;  /* 0x0002740901007387 */ /* 0x0001e20000100800 */
[----:B------:R-:W-:Y:S02]  /*19e0*/  LEA.HI.X.SX32 R14, R14, UR13, 0x1, P6 ;  /* 0x0000000d0e0e7c11 */ /* 0x000fe4000b0f0eff */
[----:B0-----:R-:W-:Y:S02]  /*19f0*/  IADD3.X R9, PT, PT, R0, UR15, RZ, P5, !PT ;  /* 0x0000000f00097c10 */ /* 0x001fe4000affe4ff */
[----:B------:R-:W-:Y:S02]  /*1a00*/  IADD3.X R0, PT, PT, R5, UR15, RZ, P3, !PT ;  /* 0x0000000f05007c10 */ /* 0x000fe40009ffe4ff */
[----:B------:R-:W-:Y:S01]  /*1a10*/  IADD3.X R5, PT, PT, R6, UR15, RZ, P2, !PT ;  /* 0x0000000f06057c10 */ /* 0x000fe200097fe4ff */
[----:B------:R-:W-:Y:S04]  /*1a20*/  STL [R1+0x27c], R9 ;  /* 0x00027c0901007387 */ /* 0x000fe80000100800 */
[----:B------:R0:W-:Y:S04]  /*1a30*/  STL [R1+0x284], R4 ;  /* 0x0002840401007387 */ /* 0x0001e80000100800 */
[----:B------:R1:W-:Y:S04]  /*1a40*/  STL [R1+0x28c], R0 ;  /* 0x00028c0001007387 */ /* 0x0003e80000100800 */
[----:B------:R-:W-:Y:S01]  /*1a50*/  STL [R1+0x294], R5 ;  /* 0x0002940501007387 */ /* 0x000fe20000100800 */
[----:B0-----:R-:W-:-:S02]  /*1a60*/  IADD3.X R4, PT, PT, R7, UR15, RZ, P1, !PT ;  /* 0x0000000f07047c10 */ /* 0x001fc40008ffe4ff */
[----:B-1----:R-:W-:-:S03]  /*1a70*/  IADD3.X R0, PT, PT, R8, UR15, RZ, P0, !PT ;  /* 0x0000000f08007c10 */ /* 0x002fc600087fe4ff */
[----:B------:R0:W-:Y:S04]  /*1a80*/  STL [R1+0x29c], R4 ;  /* 0x00029c0401007387 */ /* 0x0001e80000100800 */
[----:B------:R1:W-:Y:S04]  /*1a90*/  STL [R1+0x2a4], R0 ;  /* 0x0002a40001007387 */ /* 0x0003e80000100800 */
[----:B------:R3:W-:Y:S01]  /*1aa0*/  STL [R1+0x60], RZ ;  /* 0x000060ff01007387 */ /* 0x0007e20000100800 */
[----:B0-----:R-:W-:-:S03]  /*1ab0*/  LOP3.LUT R4, R23, 0x1f, RZ, 0xc0, !PT ;  /* 0x0000001f17047812 */ /* 0x001fc600078ec0ff */
[----:B------:R3:W-:Y:S01]  /*1ac0*/  STL [R1+0x64], RZ ;  /* 0x000064ff01007387 */ /* 0x0007e20000100800 */
[----:B-1----:R-:W-:-:S03]  /*1ad0*/  IMAD.U32 R0, RZ, RZ, UR16 ;  /* 0x00000010ff007e24 */ /* 0x002fc6000f8e00ff */
[----:B------:R3:W-:Y:S01]  /*1ae0*/  STL [R1+0x68], RZ ;  /* 0x000068ff01007387 */ /* 0x0007e20000100800 */
[----:B------:R-:W-:Y:S01]  /*1af0*/  IMAD R4, R4, UR10, RZ ;  /* 0x0000000a04047c24 */ /* 0x000fe2000f8e02ff */
[----:B------:R-:W-:Y:S02]  /*1b00*/  USHF.R.S32.HI UR10, URZ, 0x1f, UR4 ;  /* 0x0000001fff0a7899 */ /* 0x000fe40008011404 */
[----:B------:R3:W-:Y:S02]  /*1b10*/  STL [R1+0x6c], RZ ;  /* 0x00006cff01007387 */ /* 0x0007e40000100800 */
[----:B------:R-:W-:Y:S02]  /*1b20*/  SHF.R.S32.HI R5, RZ, 0x1f, R4 ;  /* 0x0000001fff057819 */ /* 0x000fe40000011404 */
[----:B------:R3:W-:Y:S01]  /*1b30*/  STL [R1+0x90], RZ ;  /* 0x000090ff01007387 */ /* 0x0007e20000100800 */
[----:B------:R-:W-:-:S03]  /*1b40*/  LOP3.LUT R4, R2, 0x410, RZ, 0x3c, !PT ;  /* 0x0000041002047812 */ /* 0x000fc600078e3cff */
        /* <DEDUP_REMOVED lines=122> */
[----:B--2---:R3:W-:Y:S02]  /*22f0*/  STL [R1+0x3c], RZ ;  /* 0x00003cff01007387 */ /* 0x0047e40000100800 */
.L_x_1:
[----:B------:R-:W0:Y:S01]  /*2300*/  LDC R6, c[0x0][0x3a8] ;  /* 0x0000ea00ff067b82 */ /* 0x000e220000000800 */
[----:B------:R-:W-:Y:S01]  /*2310*/  STL [R1+0x708], R22 ;  /* 0x0007081601007387 */ /* 0x000fe20000100800 */
[C---:B------:R-:W-:Y:S01]  /*2320*/  ISETP.GT.AND P1, PT, R0.reuse, RZ, PT ;  /* 0x000000ff0000720c */ /* 0x040fe20003f24270 */
[----:B-1----:R-:W1:Y:S01]  /*2330*/  LDCU UR12, c[0x0][0x3ac] ;  /* 0x00007580ff0c77ac */ /* 0x002e620008000800 */
[C---:B------:R-:W-:Y:S01]  /*2340*/  ISETP.GT.AND P4, PT, R0.reuse, 0x1, PT ;  /* 0x000000010000780c */ /* 0x040fe20003f84270 */
[----:B------:R-:W-:Y:S01]  /*2350*/  STL [R1+0x704], R21 ;  /* 0x0007041501007387 */ /* 0x000fe20000100800 */
[----:B------:R-:W-:Y:S01]  /*2360*/  IADD3 R4, P2, PT, R3, UR7, RZ ;  /* 0x0000000703047c10 */ /* 0x000fe2000ff5e0ff */
[----:B------:R-:W2:Y:S01]  /*2370*/  LDCU UR11, c[0x0][0x3ac] ;  /* 0x00007580ff0b77ac */ /* 0x000ea20008000800 */
[----:B------:R-:W4:Y:S01]  /*2380*/  LDC R8, c[0x0][0x3a8] ;  /* 0x0000ea00ff087b82 */ /* 0x000f220000000800 */
[----:B------:R-:W-:Y:S01]  /*2390*/  STL [R1+0x700], R20 ;  /* 0x0007001401007387 */ /* 0x000fe20000100800 */
[----:B------:R-:W-:-:S03]  /*23a0*/  ISETP.GT.AND P0, PT, R0, 0x2, PT ;  /* 0x000000020000780c */ /* 0x000fc60003f04270 */
[----:B------:R-:W-:Y:S02]  /*23b0*/  STL [R1+0x6fc], R19 ;  /* 0x0006fc1301007387 */ /* 0x000fe40000100800 */
[----:B------:R-:W-:Y:S02]  /*23c0*/  @P1 IMAD.MOV.U32 R7, RZ, RZ, R14 ;  /* 0x000000ffff071224 */ /* 0x000fe400078e000e */
[----:B------:R-:W-:Y:S04]  /*23d0*/  STL [R1+0x6f8], R18 ;  /* 0x0006f81201007387 */ /* 0x000fe80000100800 */
[----:B------:R-:W-:Y:S01]  /*23e0*/  STL [R1+0x6f4], R17 ;  /* 0x0006f41101007387 */ /* 0x000fe20000100800 */
[----:B0-----:R-:W-:-:S03]  /*23f0*/  IMAD.SHL.U32 R9, R6, 0x2, RZ ;  /* 0x0000000206097824 */ /* 0x001fc600078e00ff */
[----:B------:R-:W-:Y:S01]  /*2400*/  STL [R1+0x6f0], R16 ;  /* 0x0006f01001007387 */ /* 0x000fe20000100800 */
[----:B------:R-:W-:-:S03]  /*2410*/  @P1 IMAD.MOV.U32 R6, RZ, RZ, R3 ;  /* 0x000000ffff061224 */ /* 0x000fc600078e0003 */
[----:B------:R-:W-:Y:S04]  /*2420*/  STL [R1+0x6ec], R15 ;  /* 0x0006ec0f01007387 */ /* 0x000fe80000100800 */
[----:B------:R-:W-:Y:S04]  /*2430*/  STL [R1+0x6e8], R13 ;  /* 0x0006e80d01007387 */ /* 0x000fe80000100800 */
[----:B------:R-:W-:Y:S04]  /*2440*/  STL [R1+0x6e4], R11 ;  /* 0x0006e40b01007387 */ /* 0x000fe80000100800 */
[----:B------:R-:W-:Y:S04]  /*2450*/  STL [R1+0x6e0], R12 ;  /* 0x0006e00c01007387 */ /* 0x000fe80000100800 */
[----:B------:R-:W-:Y:S04]  /*2460*/  STL [R1+0x6dc], R10 ;  /* 0x0006dc0a01007387 */ /* 0x000fe80000100800 */
[----:B-----5:R-:W-:Y:S04]  /*2470*/  STL [R1+0x6c4], R2 ;  /* 0x0006c40201007387 */ /* 0x020fe80000100800 */
[----:B------:R-:W-:Y:S04]  /*2480*/  STL [R1+0x6c0], R26 ;  /* 0x0006c01a01007387 */ /* 0x000fe80000100800 */
[----:B------:R0:W-:Y:S02]  /*2490*/  STL [R1+0x31c], R28 ;  /* 0x00031c1c01007387 */ /* 0x0001e40000100800 */
[----:B0-----:R-:W-:-:S06]  /*24a0*/  PRMT R28, RZ, 0x7610, R28 ;  /* 0x00007610ff1c7816 */ /* 0x001fcc000000001c */
[----:B---3--:R0:W3:Y:S01]  /*24b0*/  @P1 LDG.E.U8 R28, desc[UR8][R6.64] ;  /* 0x00000008061c1981 */ /* 0x0080e2000c1e1100 */
[----:B------:R-:W-:Y:S02]  /*24c0*/  PRMT R22, RZ, 0x7610, R22 ;  /* 0x00007610ff167816 */ /* 0x000fe40000000016 */
[----:B----4-:R-:W-:Y:S02]  /*24d0*/  LEA.HI.X.SX32 R5, R8, R14, 0x1, P2 ;  /* 0x0000000e08057211 */ /* 0x010fe400010f0eff */
[----:B------:R-:W-:Y:S02]  /*24e0*/  PRMT R21, RZ, 0x7610, R21 ;  /* 0x00007610ff157816 */ /* 0x000fe40000000015 */
[----:B------:R-:W-:Y:S01]  /*24f0*/  ISETP.GT.AND P3, PT, R0, 0x3, PT ;  /* 0x000000030000780c */ /* 0x000fe20003f64270 */
[----:B------:R4:W2:Y:S01]  /*2500*/  @P4 LDG.E.U8 R22, desc[UR8][R4.64] ;  /* 0x0000000804164981 */ /* 0x0008a2000c1e1100 */
[----:B0-----:R-:W-:-:S04]  /*2510*/  IADD3 R6, P1, PT, R9, R3, RZ ;  /* 0x0000000309067210 */ /* 0x001fc80007f3e0ff */
[----:B------:R-:W-:-:S05]  /*2520*/  LEA.HI.X.SX32 R7, R9, R14, 0x1, P1 ;  /* 0x0000000e09077211 */ /* 0x000fca00008f0eff */
[----:B------:R0:W2:Y:S01]  /*2530*/  @P0 LDG.E.U8 R21, desc[UR8][R6.64] ;  /* 0x0000000806150981 */ /* 0x0000a2000c1e1100 */
[----:B------:R-:W-:Y:S02]  /*2540*/  PRMT R20, RZ, 0x7610, R20 ;  /* 0x00007610ff147816 */ /* 0x000fe40000000014 */
[----:B------:R-:W-:Y:S02]  /*2550*/  ISETP.GT.AND P2, PT, R0, 0x4, PT ;  /* 0x000000040000780c */ /* 0x000fe40003f44270 */
[----:B------:R-:W-:Y:S02]  /*2560*/  PRMT R19, RZ, 0x7610, R19 ;  /* 0x00007610ff137816 */ /* 0x000fe40000000013 */
[----:B------:R-:W-:Y:S02]  /*2570*/  PRMT R18, RZ, 0x7610, R18 ;  /* 0x00007610ff127816 */ /* 0x000fe40000000012 */
[----:B------:R-:W-:Y:S02]  /*2580*/  PRMT R17, RZ, 0x7610, R17 ;  /* 0x00007610ff117816 */ /* 0x000fe40000000011 */
[----:B------:R-:W-:-:S02]  /*2590*/  PRMT R16, RZ, 0x7610, R16 ;  /* 0x00007610ff107816 */ /* 0x000fc40000000010 */
[----:B------:R-:W-:Y:S02]  /*25a0*/  PRMT R15, RZ, 0x7610, R15 ;  /* 0x00007610ff0f7816 */ /* 0x000fe4000000000f */
[----:B------:R-:W-:Y:S01]  /*25b0*/  PRMT R13, RZ, 0x7610, R13 ;  /* 0x00007610ff0d7816 */ /* 0x000fe2000000000d */
[----:B---3--:R3:W-:Y:S02]  /*25c0*/  STL [R1+0x48], R28 ;  /* 0x0000481c01007387 */ /* 0x0087e40000100800 */
[----:B---3--:R-:W3:Y:S02]  /*25d0*/  LDC R28, c[0x0][0x3a8] ;  /* 0x0000ea00ff1c7b82 */ /* 0x008ee40000000800 */
[----:B---3--:R-:W-:-:S05]  /*25e0*/  IMAD R9, R28, 0x3, RZ ;  /* 0x000000031c097824 */ /* 0x008fca00078e02ff */
[----:B----4-:R-:W-:-:S04]  /*25f0*/  IADD3 R4, P1, PT, R9, R3, RZ ;  /* 0x0000000309047210 */ /* 0x010fc80007f3e0ff */
[----:B------:R-:W-:Y:S02]  /*2600*/  LEA.HI.X.SX32 R5, R9, R14, 0x1, P1 ;  /* 0x0000000e09057211 */ /* 0x000fe400008f0eff */
[----:B------:R-:W3:Y:S01]  /*2610*/  LDC R9, c[0x0][0x3a8] ;  /* 0x0000ea00ff097b82 */ /* 0x000ee20000000800 */
[----:B------:R-:W-:Y:S02]  /*2620*/  IMAD.SHL.U32 R28, R28, 0x4, RZ ;  /* 0x000000041c1c7824 */ /* 0x000fe400078e00ff */
[----:B------:R4:W2:Y:S03]  /*2630*/  @P3 LDG.E.U8 R20, desc[UR8][R4.64] ;  /* 0x0000000804143981 */ /* 0x0008a6000c1e1100 */
[----:B0-----:R-:W-:-:S04]  /*2640*/  IADD3 R6, P0, PT, R28, R3, RZ ;  /* 0x000000031c067210 */ /* 0x001fc80007f1e0ff */
[----:B------:R-:W-:Y:S02]  /*2650*/  LEA.HI.X.SX32 R7, R28, R14, 0x1, P0 ;  /* 0x0000000e1c077211 */ /* 0x000fe400000f0eff */
[----:B------:R-:W-:-:S03]  /*2660*/  ISETP.GT.AND P1, PT, R0, 0x5, PT ;  /* 0x000000050000780c */ /* 0x000fc60003f24270 */
[----:B------:R0:W2:Y:S01]  /*2670*/  @P2 LDG.E.U8 R19, desc[UR8][R6.64] ;  /* 0x0000000806132981 */ /* 0x0000a2000c1e1100 */
[----:B---3--:R-:W-:-:S05]  /*2680*/  IMAD R28, R9, 0x5, RZ ;  /* 0x00000005091c7824 */ /* 0x008fca00078e02ff */
[----:B----4-:R-:W-:-:S04]  /*2690*/  IADD3 R4, P4, PT, R28, R3, RZ ;  /* 0x000000031c047210 */ /* 0x010fc80007f9e0ff */
[----:B------:R-:W-:Y:S02]  /*26a0*/  LEA.HI.X.SX32 R5, R28, R14, 0x1, P4 ;  /* 0x0000000e1c057211 */ /* 0x000fe400020f0eff */
[----:B------:R-:W3:Y:S01]  /*26b0*/  LDC R28, c[0x0][0x3a8] ;  /* 0x0000ea00ff1c7b82 */ /* 0x000ee20000000800 */
[----:B------:R-:W-:Y:S01]  /*26c0*/  IMAD R9, R9, 0x6, RZ ;  /* 0x0000000609097824 */ /* 0x000fe200078e02ff */
[C---:B------:R-:W-:Y:S01]  /*26d0*/  ISETP.GT.AND P0, PT, R0.reuse, 0x6, PT ;  /* 0x000000060000780c */ /* 0x040fe20003f04270 */
[----:B------:R4:W2:Y:S03]  /*26e0*/  @P1 LDG.E.U8 R18, desc[UR8][R4.64] ;  /* 0x0000000804121981 */ /* 0x0008a6000c1e1100 */
[----:B0-----:R-:W-:Y:S02]  /*26f0*/  IADD3 R6, P3, PT, R9, R3, RZ ;  /* 0x0000000309067210 */ /* 0x001fe40007f7e0ff */
[----:B------:R-:W-:-:S02]  /*2700*/  ISETP.GT.AND P2, PT, R0, 0x7, PT ;  /* 0x000000070000780c */ /* 0x000fc40003f44270 */
[----:B------:R-:W-:-:S05]  /*2710*/  LEA.HI.X.SX32 R7, R9, R14, 0x1, P3 ;  /* 0x0000000e09077211 */ /* 0x000fca00018f0eff */
[----:B------:R0:W2:Y:S01]  /*2720*/  @P0 LDG.E.U8 R17, desc[UR8][R6.64] ;  /* 0x0000000806110981 */ /* 0x0000a2000c1e1100 */
[----:B---3--:R-:W-:-:S05]  /*2730*/  IMAD R9, R28, 0x7, RZ ;  /* 0x000000071c097824 */ /* 0x008fca00078e02ff */
[----:B----4-:R-:W-:-:S04]  /*2740*/  IADD3 R4, P4, PT, R9, R3, RZ ;  /* 0x0000000309047210 */ /* 0x010fc80007f9e0ff */
[----:B------:R-:W-:Y:S02]  /*2750*/  LEA.HI.X.SX32 R5, R9, R14, 0x1, P4 ;  /* 0x0000000e09057211 */ /* 0x000fe400020f0eff */
[----:B------:R-:W3:Y:S03]  /*2760*/  LDC R9, c[0x0][0x3a8] ;  /* 0x0000ea00ff097b82 */ /* 0x000ee60000000800 */
[----:B------:R4:W2:Y:S01]  /*2770*/  @P2 LDG.E.U8 R16, desc[UR8][R4.64] ;  /* 0x0000000804102981 */ /* 0x0008a2000c1e1100 */
[----:B------:R-:W-:-:S05]  /*2780*/  IMAD.SHL.U32 R28, R28, 0x8, RZ ;  /* 0x000000081c1c7824 */ /* 0x000fca00078e00ff */
[----:B0-----:R-:W-:-:S04]  /*2790*/  IADD3 R6, P3, PT, R28, R3, RZ ;  /* 0x000000031c067210 */ /* 0x001fc80007f7e0ff */
[----:B------:R-:W-:Y:S01]  /*27a0*/  LEA.HI.X.SX32 R7, R28, R14, 0x1, P3 ;  /* 0x0000000e1c077211 */ /* 0x000fe200018f0eff */
[----:B---3--:R-:W-:-:S05]  /*27b0*/  IMAD R28, R9, 0x9, RZ ;  /* 0x00000009091c7824 */ /* 0x008fca00078e02ff */
[----:B----4-:R-:W-:-:S04]  /*27c0*/  IADD3 R4, P4, PT, R28, R3, RZ ;  /* 0x000000031c047210 */ /* 0x010fc80007f9e0ff */
[----:B------:R-:W-:Y:S02]  /*27d0*/  LEA.HI.X.SX32 R5, R28, R14, 0x1, P4 ;  /* 0x0000000e1c057211 */ /* 0x000fe400020f0eff */
[----:B------:R-:W0:Y:S01]  /*27e0*/  LDC R28, c[0x0][0x3a8] ;  /* 0x0000ea00ff1c7b82 */ /* 0x000e220000000800 */
[C---:B------:R-:W-:Y:S01]  /*27f0*/  ISETP.GT.AND P1, PT, R0.reuse, 0x8, PT ;  /* 0x000000080000780c */ /* 0x040fe20003f24270 */
[----:B------:R-:W-:Y:S01]  /*2800*/  IMAD R9, R9, 0xa, RZ ;  /* 0x0000000a09097824 */ /* 0x000fe200078e02ff */
[----:B------:R-:W-:-:S11]  /*2810*/  ISETP.GT.AND P0, PT, R0, 0x9, PT ;  /* 0x000000090000780c */ /* 0x000fd60003f04270 */
[----:B------:R3:W4:Y:S04]  /*2820*/  @P1 LDG.E.U8 R15, desc[UR8][R6.64] ;  /* 0x00000008060f1981 */ /* 0x000728000c1e1100 */
[----:B------:R0:W4:Y:S01]  /*2830*/  @P0 LDG.E.U8 R13, desc[UR8][R4.64] ;  /* 0x00000008040d0981 */ /* 0x000122000c1e1100 */
[----:B---3--:R-:W-:-:S04]  /*2840*/  IADD3 R6, P3, PT, R9, R3, RZ ;  /* 0x0000000309067210 */ /* 0x008fc80007f7e0ff */
[----:B------:R-:W-:Y:S01]  /*2850*/  LEA.HI.X.SX32 R7, R9, R14, 0x1, P3 ;  /* 0x0000000e09077211 */ /* 0x000fe200018f0eff */
[----:B0-----:R-:W-:-:S05]  /*2860*/  IMAD R9, R28, 0xb, RZ ;  /* 0x0000000b1c097824 */ /* 0x001fca00078e02ff */
[----:B------:R-:W-:-:S04]  /*2870*/  IADD3 R4, P4, PT, R9, R3, RZ ;  /* 0x0000000309047210 */ /* 0x000fc80007f9e0ff */
[----:B------:R-:W-:Y:S02]  /*2880*/  LEA.HI.X.SX32 R5, R9, R14, 0x1, P4 ;  /* 0x0000000e09057211 */ /* 0x000fe400020f0eff */
[----:B------:R-:W0:Y:S01]  /*2890*/  LDC R9, c[0x0][0x3a8] ;  /* 0x0000ea00ff097b82 */ /* 0x000e220000000800 */
[----:B------:R-:W-:Y:S02]  /*28a0*/  ISETP.GT.AND P2, PT, R0, 0xa, PT ;  /* 0x0000000a0000780c */ /* 0x000fe40003f44270 */
[----:B------:R-:W-:Y:S01]  /*28b0*/  PRMT R11, RZ, 0x7610, R11 ;  /* 0x00007610ff0b7816 */ /* 0x000fe2000000000b */
[----:B------:R-:W-:Y:S01]  /*28c0*/  IMAD R28, R28, 0xc, RZ ;  /* 0x0000000c1c1c7824 */ /* 0x000fe200078e02ff */
[C---:B------:R-:W-:Y:S02]  /*28d0*/  ISETP.GT.AND P1, PT, R0.reuse, 0xb, PT ;  /* 0x0000000b0000780c */ /* 0x040fe40003f24270 */
[----:B------:R-:W-:Y:S02]  /*28e0*/  PRMT R12, RZ, 0x7610, R12 ;  /* 0x00007610ff0c7816 */ /* 0x000fe4000000000c */
[----:B------:R-:W-:-:S05]  /*28f0*/  ISETP.GT.AND P0, PT, R0, 0xc, PT ;  /* 0x0000000c0000780c */ /* 0x000fca0003f04270 */
[----:B------:R3:W4:Y:S01]  /*2900*/  @P2 LDG.E.U8 R11, desc[UR8][R6.64] ;  /* 0x00000008060b2981 */ /* 0x000722000c1e1100 */
[----:B------:R-:W-:-:S03]  /*2910*/  ISETP.GT.AND P2, PT, R0, 0xd, PT ;  /* 0x0000000d0000780c */ /* 0x000fc60003f44270 */
[----:B------:R0:W4:Y:S01]  /*2920*/  @P1 LDG.E.U8 R12, desc[UR8][R4.64] ;  /* 0x00000008040c1981 */ /* 0x000122000c1e1100 */
[----:B---3--:R-:W-:-:S04]  /*2930*/  IADD3 R6, P3, PT, R28, R3, RZ ;  /* 0x000000031c067210 */ /* 0x008fc80007f7e0ff */
[----:B------:R-:W-:Y:S01]  /*2940*/  LEA.HI.X.SX32 R7, R28, R14, 0x1, P3 ;  /* 0x0000000e1c077211 */ /* 0x000fe200018f0eff */
[----:B0-----:R-:W-:Y:S01]  /*2950*/  IMAD R28, R9, 0xd, RZ ;  /* 0x0000000d091c7824 */ /* 0x001fe200078e02ff */
[----:B------:R-:W-:-:S04]  /*2960*/  PRMT R10, RZ, 0x7610, R10 ;  /* 0x00007610ff0a7816 */ /* 0x000fc8000000000a */
[C---:B------:R-:W-:Y:S02]  /*2970*/  IADD3 R4, P4, PT, R28.reuse, R3, RZ ;  /* 0x000000031c047210 */ /* 0x040fe40007f9e0ff */
[----:B------:R-:W-:Y:S01]  /*2980*/  PRMT R2, RZ, 0x7610, R2 ;  /* 0x00007610ff027816 */ /* 0x000fe20000000002 */
[----:B------:R0:W3:Y:S01]  /*2990*/  @P0 LDG.E.U8 R10, desc[UR8][R6.64] ;  /* 0x00000008060a0981 */ /* 0x0000e2000c1e1100 */
[----:B------:R-:W-:Y:S02]  /*29a0*/  LEA.HI.X.SX32 R5, R28, R14, 0x1, P4 ;  /* 0x0000000e1c057211 */ /* 0x000fe400020f0eff */
[----:B------:R-:W1:Y:S03]  /*29b0*/  LDC R28, c[0x0][0x3a8] ;  /* 0x0000ea00ff1c7b82 */ /* 0x000e660000000800 */
[----:B------:R0:W3:Y:S04]  /*29c0*/  @P2 LDG.E.U8 R2, desc[UR8][R4.64] ;  /* 0x0000000804022981 */ /* 0x0000e8000c1e1100 */
[----:B--2---:R2:W-:Y:S04]  /*29d0*/  STL [R1+0x44], R22 ;  /* 0x0000441601007387 */ /* 0x0045e80000100800 */
[----:B--2---:R-:W2:Y:S01]  /*29e0*/  LDL.LU R22, [R1+0x708] ;  /* 0x0007080001167983 */ /* 0x004ea20000300800 */
[----:B------:R-:W-:-:S05]  /*29f0*/  IMAD R9, R9, 0xe, RZ ;  /* 0x0000000e09097824 */ /* 0x000fca00078e02ff */
[CC--:B0-----:R-:W-:Y:S01]  /*2a00*/  IADD3 R6, P3, PT, R9.reuse, R3.reuse, RZ ;  /* 0x0000000309067210 */ /* 0x0c1fe20007f7e0ff */
[----:B------:R0:W-:Y:S03]  /*2a10*/  STL [R1+0x40], R21 ;  /* 0x0000401501007387 */ /* 0x0001e60000100800 */
[----:B------:R-:W-:Y:S01]  /*2a20*/  LEA.HI.X.SX32 R7, R9, R14, 0x1, P3 ;  /* 0x0000000e09077211 */ /* 0x000fe200018f0eff */
[----:B-1----:R-:W-:Y:S01]  /*2a30*/  IMAD.SHL.U32 R9, R28, 0x10, RZ ;  /* 0x000000101c097824 */ /* 0x002fe200078e00ff */
[----:B0-----:R-:W2:Y:S04]  /*2a40*/  LDL.LU R21, [R1+0x704] ;  /* 0x0007040001157983 */ /* 0x001ea80000300800 */
[----:B------:R-:W-:-:S04]  /*2a50*/  IADD3 R4, P4, PT, R9, R3, RZ ;  /* 0x0000000309047210 */ /* 0x000fc80007f9e0ff */
[----:B------:R-:W-:Y:S02]  /*2a60*/  LEA.HI.X.SX32 R5, R9, R14, 0x1, P4 ;  /* 0x0000000e09057211 */ /* 0x000fe400020f0eff */
[----:B------:R-:W0:Y:S01]  /*2a70*/  LDC R9, c[0x0][0x3a8] ;  /* 0x0000ea00ff097b82 */ /* 0x000e220000000800 */
[C---:B------:R-:W-:Y:S02]  /*2a80*/  ISETP.GT.AND P1, PT, R0.reuse, 0xe, PT ;  /* 0x0000000e0000780c */ /* 0x040fe40003f24270 */
[----:B------:R-:W-:Y:S02]  /*2a90*/  ISETP.GT.AND P0, PT, R0, 0x10, PT ;  /* 0x000000100000780c */ /* 0x000fe40003f04270 */
[----:B------:R-:W-:Y:S01]  /*2aa0*/  PRMT R26, RZ, 0x7610, R26 ;  /* 0x00007610ff1a7816 */ /* 0x000fe2000000001a */
[----:B------:R-:W-:Y:S01]  /*2ab0*/  IMAD R28, R28, 0x11, RZ ;  /* 0x000000111c1c7824 */ /* 0x000fe200078e02ff */
[----:B------:R-:W-:Y:S02]  /*2ac0*/  ISETP.GT.AND P2, PT, R0, 0x11, PT ;  /* 0x000000110000780c */ /* 0x000fe40003f44270 */
[----:B------:R-:W-:-:S05]  /*2ad0*/  PRMT R29, RZ, 0x7610, R29 ;  /* 0x00007610ff1d7816 */ /* 0x000fca000000001d */
[----:B------:R1:W2:Y:S01]  /*2ae0*/  @P1 LDG.E.U8 R26, desc[UR8][R6.64] ;  /* 0x00000008061a1981 */ /* 0x0002a2000c1e1100 */
[----:B------:R-:W-:Y:S02]  /*2af0*/  PRMT R27, RZ, 0x7610, R27 ;  /* 0x00007610ff1b7816 */ /* 0x000fe4000000001b */
[----:B------:R-:W-:Y:S01]  /*2b00*/  ISETP.GT.AND P1, PT, R0, 0x12, PT ;  /* 0x000000120000780c */ /* 0x000fe20003f24270 */
[----:B------:R0:W2:Y:S01]  /*2b10*/  @P0 LDG.E.U8 R29, desc[UR8][R4.64] ;  /* 0x00000008041d0981 */ /* 0x0000a2000c1e1100 */
[----:B-1----:R-:W-:-:S04]  /*2b20*/  IADD3 R6, P3, PT, R28, R3, RZ ;  /* 0x000000031c067210 */ /* 0x002fc80007f7e0ff */
[----:B------:R-:W-:Y:S01]  /*2b30*/  LEA.HI.X.SX32 R7, R28, R14, 0x1, P3 ;  /* 0x0000000e1c077211 */ /* 0x000fe200018f0eff */
[C---:B0-----:R-:W-:Y:S01]  /*2b40*/  IMAD R28, R9.reuse, 0x12, RZ ;  /* 0x00000012091c7824 */ /* 0x041fe200078e02ff */
[----:B------:R-:W-:Y:S01]  /*2b50*/  ISETP.GT.AND P0, PT, R0, 0x13, PT ;  /* 0x000000130000780c */ /* 0x000fe20003f04270 */
[----:B------:R-:W-:Y:S02]  /*2b60*/  IMAD R9, R9, 0x13, RZ ;  /* 0x0000001309097824 */ /* 0x000fe400078e02ff */
[----:B------:R0:W2:Y:S01]  /*2b70*/  @P2 LDG.E.U8 R27, desc[UR8][R6.64] ;  /* 0x00000008061b2981 */ /* 0x0000a2000c1e1100 */
[-C--:B------:R-:W-:Y:S02]  /*2b80*/  IADD3 R4, P4, PT, R28, R3.reuse, RZ ;  /* 0x000000031c047210 */ /* 0x080fe40007f9e0ff */
[----:B------:R-:W-:Y:S01]  /*2b90*/  PRMT R25, RZ, 0x7610, R25 ;  /* 0x00007610ff197816 */ /* 0x000fe20000000019 */
[----:B------:R1:W-:Y:S04]  /*2ba0*/  STL [R1+0x2c], R20 ;  /* 0x00002c1401007387 */ /* 0x0003e80000100800 */
[----:B-1----:R-:W2:Y:S04]  /*2bb0*/  LDL.LU R20, [R1+0x700] ;  /* 0x0007000001147983 */ /* 0x002ea80000300800 */
[----:B------:R1:W-:Y:S04]  /*2bc0*/  STL [R1+0x28], R19 ;  /* 0x0000281301007387 */ /* 0x0003e80000100800 */
[----:B-1----:R-:W2:Y:S04]  /*2bd0*/  LDL.LU R19, [R1+0x6fc] ;  /* 0x0006fc0001137983 */ /* 0x002ea80000300800 */
[----:B------:R1:W-:Y:S04]  /*2be0*/  STL [R1+0x24], R18 ;  /* 0x0000241201007387 */ /* 0x0003e80000100800 */
[----:B-1----:R-:W2:Y:S04]  /*2bf0*/  LDL.LU R18, [R1+0x6f8] ;  /* 0x0006f80001127983 */ /* 0x002ea80000300800 */
[----:B------:R1:W-:Y:S01]  /*2c00*/  STL [R1+0x20], R17 ;  /* 0x0000201101007387 */ /* 0x0003e20000100800 */
[----:B0-----:R-:W-:-:S02]  /*2c10*/  IADD3 R6, P3, PT, R9, R3, RZ ;  /* 0x0000000309067210 */ /* 0x001fc40007f7e0ff */
[-C--:B------:R-:W-:Y:S01]  /*2c20*/  LEA.HI.X.SX32 R5, R28, R14.reuse, 0x1, P4 ;  /* 0x0000000e1c057211 */ /* 0x080fe200020f0eff */
[----:B-1----:R-:W2:Y:S01]  /*2c30*/  LDL.LU R17, [R1+0x6f4] ;  /* 0x0006f40001117983 */ /* 0x002ea20000300800 */
[----:B------:R-:W-:Y:S01]  /*2c40*/  PRMT R24, RZ, 0x7610, R24 ;  /* 0x00007610ff187816 */ /* 0x000fe20000000018 */
[----:B------:R-:W0:Y:S01]  /*2c50*/  LDC R28, c[0x0][0x3a8] ;  /* 0x0000ea00ff1c7b82 */ /* 0x000e220000000800 */
[----:B------:R-:W-:Y:S01]  /*2c60*/  LEA.HI.X.SX32 R7, R9, R14, 0x1, P3 ;  /* 0x0000000e09077211 */ /* 0x000fe200018f0eff */
[----:B------:R1:W2:Y:S04]  /*2c70*/  @P1 LDG.E.U8 R25, desc[UR8][R4.64] ;  /* 0x0000000804191981 */ /* 0x0002a8000c1e1100 */
[----:B------:R0:W2:Y:S04]  /*2c80*/  @P0 LDG.E.U8 R24, desc[UR8][R6.64] ;  /* 0x0000000806180981 */ /* 0x0000a8000c1e1100 */
[----:B------:R1:W-:Y:S04]  /*2c90*/  STL [R1+0x1c], R16 ;  /* 0x00001c1001007387 */ /* 0x0003e80000100800 */
[----:B-1----:R-:W2:Y:S01]  /*2ca0*/  LDL.LU R16, [R1+0x6f0] ;  /* 0x0006f00001107983 */ /* 0x002ea20000300800 */
[----:B0-----:R-:W-:-:S03]  /*2cb0*/  IMAD R9, R28, 0x14, RZ ;  /* 0x000000141c097824 */ /* 0x001fc600078e02ff */
[----:B----4-:R0:W-:Y:S04]  /*2cc0*/  STL [R1+0x18], R15 ;  /* 0x0000180f01007387 */ /* 0x0101e80000100800 */
[----:B0-----:R-:W4:Y:S04]  /*2cd0*/  LDL.LU R15, [R1+0x6ec] ;  /* 0x0006ec00010f7983 */ /* 0x001f280000300800 */
[----:B------:R0:W-:Y:S04]  /*2ce0*/  STL [R1+0x14], R13 ;  /* 0x0000140d01007387 */ /* 0x0001e80000100800 */
[----:B0-----:R-:W4:Y:S04]  /*2cf0*/  LDL.LU R13, [R1+0x6e8] ;  /* 0x0006e800010d7983 */ /* 0x001f280000300800 */
[----:B------:R0:W-:Y:S04]  /*2d00*/  STL [R1+0x10], R11 ;  /* 0x0000100b01007387 */ /* 0x0001e80000100800 */
[----:B0-----:R-:W4:Y:S04]  /*2d10*/  LDL.LU R11, [R1+0x6e4] ;  /* 0x0006e400010b7983 */ /* 0x001f280000300800 */
[----:B------:R0:W-:Y:S04]  /*2d20*/  STL [R1+0xc], R12 ;  /* 0x00000c0c01007387 */ /* 0x0001e80000100800 */
[----:B0-----:R-:W4:Y:S04]  /*2d30*/  LDL.LU R12, [R1+0x6e0] ;  /* 0x0006e000010c7983 */ /* 0x001f280000300800 */
[----:B---3--:R0:W-:Y:S04]  /*2d40*/  STL [R1+0x8], R10 ;  /* 0x0000080a01007387 */ /* 0x0081e80000100800 */
[----:B0-----:R-:W3:Y:S04]  /*2d50*/  LDL.LU R10, [R1+0x6dc] ;  /* 0x0006dc00010a7983 */ /* 0x001ee80000300800 */
[----:B------:R0:W-:Y:S02]  /*2d60*/  STL [R1+0x6c8], R2 ;  /* 0x0006c80201007387 */ /* 0x0001e40000100800 */
[----:B0-----:R-:W-:-:S02]  /*2d70*/  IMAD R2, R28, 0x15, RZ ;  /* 0x000000151c027824 */ /* 0x001fc400078e02ff */
[----:B------:R-:W0:Y:S01]  /*2d80*/  LDC R28, c[0x0][0x3a8] ;  /* 0x0000ea00ff1c7b82 */ /* 0x000e220000000800 */
[CC--:B------:R-:W-:Y:S02]  /*2d90*/  IADD3 R4, P4, PT, R9.reuse, R3.reuse, RZ ;  /* 0x0000000309047210 */ /* 0x0c0fe40007f9e0ff */
[C---:B------:R-:W-:Y:S02]  /*2da0*/  IADD3 R6, P3, PT, R2.reuse, R3, RZ ;  /* 0x0000000302067210 */ /* 0x040fe40007f7e0ff */
[-C--:B------:R-:W-:Y:S02]  /*2db0*/  LEA.HI.X.SX32 R5, R9, R14.reuse, 0x1, P4 ;  /* 0x0000000e09057211 */ /* 0x080fe400020f0eff */
[----:B------:R-:W-:Y:S02]  /*2dc0*/  LEA.HI.X.SX32 R7, R2, R14, 0x1, P3 ;  /* 0x0000000e02077211 */ /* 0x000fe400018f0eff */
[C---:B------:R-:W-:Y:S02]  /*2dd0*/  ISETP.GT.AND P2, PT, R0.reuse, 0x14, PT ;  /* 0x000000140000780c */ /* 0x040fe40003f44270 */
[----:B------:R-:W-:Y:S01]  /*2de0*/  ISETP.GT.AND P1, PT, R0, 0x15, PT ;  /* 0x000000150000780c */ /* 0x000fe20003f24270 */
[----:B0-----:R-:W-:-:S02]  /*2df0*/  IMAD R9, R28, 0x16, RZ ;  /* 0x000000161c097824 */ /* 0x001fc400078e02ff */
[----:B------:R-:W-:Y:S02]  /*2e00*/  IMAD R2, R28, 0x17, RZ ;  /* 0x000000171c027824 */ /* 0x000fe400078e02ff */
[----:B------:R-:W0:Y:S01]  /*2e10*/  LDC R28, c[0x0][0x3a8] ;  /* 0x0000ea00ff1c7b82 */ /* 0x000e220000000800 */
[----:B------:R-:W-:Y:S02]  /*2e20*/  PRMT R23, RZ, 0x7610, R23 ;  /* 0x00007610ff177816 */ /* 0x000fe40000000017 */
[----:B--2---:R-:W-:-:S04]  /*2e30*/  PRMT R22, RZ, 0x7610, R22 ;  /* 0x00007610ff167816 */ /* 0x004fc80000000016 */
[----:B------:R1:W2:Y:S04]  /*2e40*/  @P2 LDG.E.U8 R23, desc[UR8][R4.64] ;  /* 0x0000000804172981 */ /* 0x0002a8000c1e1100 */
[----:B------:R1:W2:Y:S02]  /*2e50*/  @P1 LDG.E.U8 R22, desc[UR8][R6.64] ;  /* 0x0000000806161981 */ /* 0x0002a4000c1e1100 */
[CC--:B-1----:R-:W-:Y:S02]  /*2e60*/  IADD3 R4, P4, PT, R9.reuse, R3.reuse, RZ ;  /* 0x0000000309047210 */ /* 0x0c2fe40007f9e0ff */
[----:B------:R-:W-:Y:S02]  /*2e70*/  IADD3 R6, P3, PT, R2, R3, RZ ;  /* 0x0000000302067210 */ /* 0x000fe40007f7e0ff */
[-C--:B------:R-:W-:Y:S01]  /*2e80*/  LEA.HI.X.SX32 R5, R9, R14.reuse, 0x1, P4 ;  /* 0x0000000e09057211 */ /* 0x080fe200020f0eff */
[----:B0-----:R-:W-:Y:S01]  /*2e90*/  IMAD R9, R28, 0x18, RZ ;  /* 0x000000181c097824 */ /* 0x001fe200078e02ff */
[----:B------:R-:W-:Y:S01]  /*2ea0*/  LEA.HI.X.SX32 R7, R2, R14, 0x1, P3 ;  /* 0x0000000e02077211 */ /* 0x000fe200018f0eff */
[----:B------:R-:W-:-:S02]  /*2eb0*/  IMAD R2, R28, 0x19, RZ ;  /* 0x000000191c027824 */ /* 0x000fc400078e02ff */
[----:B------:R-:W0:Y:S01]  /*2ec0*/  LDC R28, c[0x0][0x3a8] ;  /* 0x0000ea00ff1c7b82 */ /* 0x000e220000000800 */
[C---:B------:R-:W-:Y:S02]  /*2ed0*/  ISETP.GT.AND P0, PT, R0.reuse, 0x16, PT ;  /* 0x000000160000780c */ /* 0x040fe40003f04270 */
[----:B------:R-:W-:Y:S02]  /*2ee0*/  ISETP.GT.AND P2, PT, R0, 0x17, PT ;  /* 0x000000170000780c */ /* 0x000fe40003f44270 */
[----:B------:R-:W-:-:S09]  /*2ef0*/  PRMT R21, RZ, 0x7610, R21 ;  /* 0x00007610ff157816 */ /* 0x000fd20000000015 */
[----:B------:R1:W2:Y:S01]  /*2f00*/  @P0 LDG.E.U8 R21, desc[UR8][R4.64] ;  /* 0x0000000804150981 */ /* 0x0002a2000c1e1100 */
[----:B------:R-:W-:Y:S02]  /*2f10*/  ISETP.GT.AND P1, PT, R0, 0x18, PT ;  /* 0x000000180000780c */ /* 0x000fe40003f24270 */
[----:B-1----:R-:W-:-:S04]  /*2f20*/  IADD3 R4, P4, PT, R9, R3, RZ ;  /* 0x0000000309047210 */ /* 0x002fc80007f9e0ff */
[----:B------:R-:W-:Y:S01]  /*2f30*/  LEA.HI.X.SX32 R5, R9, R14, 0x1, P4 ;  /* 0x0000000e09057211 */ /* 0x000fe200020f0eff */
[----:B0-----:R-:W-:Y:S01]  /*2f40*/  IMAD R9, R28, 0x1a, RZ ;  /* 0x0000001a1c097824 */ /* 0x001fe200078e02ff */
[----:B------:R-:W-:-:S06]  /*2f50*/  PRMT R20, RZ, 0x7610, R20 ;  /* 0x00007610ff147816 */ /* 0x000fcc0000000014 */
[----:B------:R0:W2:Y:S02]  /*2f60*/  @P2 LDG.E.U8 R20, desc[UR8][R6.64] ;  /* 0x0000000806142981 */ /* 0x0000a4000c1e1100 */
[----:B0-----:R-:W-:-:S04]  /*2f70*/  IADD3 R6, P3, PT, R2, R3, RZ ;  /* 0x0000000302067210 */ /* 0x001fc80007f7e0ff */
[----:B------:R-:W-:Y:S01]  /*2f80*/  LEA.HI.X.SX32 R7, R2, R14, 0x1, P3 ;  /* 0x0000000e02077211 */ /* 0x000fe200018f0eff */
[----:B------:R-:W-:Y:S02]  /*2f90*/  IMAD R2, R28, 0x1b, RZ ;  /* 0x0000001b1c027824 */ /* 0x000fe400078e02ff */
[----:B------:R-:W0:Y:S01]  /*2fa0*/  LDC R28, c[0x0][0x3a8] ;  /* 0x0000ea00ff1c7b82 */ /* 0x000e220000000800 */
[----:B------:R-:W-:Y:S02]  /*2fb0*/  ISETP.GT.AND P0, PT, R0, 0x19, PT ;  /* 0x000000190000780c */ /* 0x000fe40003f04270 */
[----:B------:R-:W-:-:S06]  /*2fc0*/  PRMT R19, RZ, 0x7610, R19 ;  /* 0x00007610ff137816 */ /* 0x000fcc0000000013 */
[----:B------:R-:W2:Y:S01]  /*2fd0*/  @P1 LDG.E.U8 R19, desc[UR8][R4.64] ;  /* 0x0000000804131981 */ /* 0x000ea2000c1e1100 */
[----:B------:R-:W-:Y:S02]  /*2fe0*/  PRMT R18, RZ, 0x7610, R18 ;  /* 0x00007610ff127816 */ /* 0x000fe40000000012 */
[----:B------:R-:W-:-:S04]  /*2ff0*/  ISETP.GT.AND P1, PT, R0, 0x1b, PT ;  /* 0x0000001b0000780c */ /* 0x000fc80003f24270 */
[----:B------:R1:W2:Y:S02]  /*3000*/  @P0 LDG.E.U8 R18, desc[UR8][R6.64] ;  /* 0x0000000806120981 */ /* 0x0002a4000c1e1100 */
[----:B-1----:R-:W-:-:S04]  /*3010*/  IADD3 R6, P3, PT, R2, R3, RZ ;  /* 0x0000000302067210 */ /* 0x002fc80007f7e0ff */
[----:B------:R-:W-:Y:S01]  /*3020*/  LEA.HI.X.SX32 R7, R2, R14, 0x1, P3 ;  /* 0x0000000e02077211 */ /* 0x000fe200018f0eff */
[----:B0-----:R-:W-:Y:S01]  /*3030*/  IMAD R2, R28, 0x1d, RZ ;  /* 0x0000001d1c027824 */ /* 0x001fe200078e02ff */
[----:B------:R-:W-:Y:S04]  /*3040*/  STL [R1+0x6cc], R26 ;  /* 0x0006cc1a01007387 */ /* 0x000fe80000100800 */
[----:B------:R0:W-:Y:S01]  /*3050*/  STL [R1+0x6d8], R27 ;  /* 0x0006d81b01007387 */ /* 0x0001e20000100800 */
[----:B------:R-:W-:-:S03]  /*3060*/  PRMT R16, RZ, 0x7610, R16 ;  /* 0x00007610ff107816 */ /* 0x000fc60000000010 */
[----:B------:R-:W-:Y:S04]  /*3070*/  STL [R1+0x6d0], R25 ;  /* 0x0006d01901007387 */ /* 0x000fe80000100800 */
[----:B------:R1:W2:Y:S04]  /*3080*/  @P1 LDG.E.U8 R16, desc[UR8][R6.64] ;  /* 0x0000000806101981 */ /* 0x0002a8000c1e1100 */
[----:B------:R0:W-:Y:S01]  /*3090*/  STL [R1+0x6d4], R24 ;  /* 0x0006d41801007387 */ /* 0x0001e20000100800 */
[----:B-1----:R-:W-:-:S04]  /*30a0*/  IADD3 R6, P3, PT, R2, R3, RZ ;  /* 0x0000000302067210 */ /* 0x002fc80007f7e0ff */
[----:B------:R-:W-:Y:S02]  /*30b0*/  LEA.HI.X.SX32 R7, R2, R14, 0x1, P3 ;  /* 0x0000000e02077211 */ /* 0x000fe400018f0eff */
[----:B------:R-:W2:Y:S04]  /*30c0*/  LDL.LU R2, [R1+0x48] ;  /* 0x0000480001027983 */ /* 0x000ea80000300800 */
[----:B0-----:R-:W2:Y:S01]  /*30d0*/  LDL.LU R27, [R1+0x44] ;  /* 0x00004400011b7983 */ /* 0x001ea20000300800 */
[----:B------:R-:W-:Y:S02]  /*30e0*/  ISETP.GT.AND P2, PT, R0, 0x1a, PT ;  /* 0x0000001a0000780c */ /* 0x000fe40003f44270 */
[----:B------:R-:W-:Y:S02]  /*30f0*/  IADD3 R4, P4, PT, R9, R3, RZ ;  /* 0x0000000309047210 */ /* 0x000fe40007f9e0ff */
[----:B------:R-:W-:-:S02]  /*3100*/  PRMT R17, RZ, 0x7610, R17 ;  /* 0x00007610ff117816 */ /* 0x000fc40000000011 */
[C---:B------:R-:W-:Y:S02]  /*3110*/  ISETP.GT.AND P0, PT, R0.reuse, 0x1c, PT ;  /* 0x0000001c0000780c */ /* 0x040fe40003f04270 */
[----:B------:R-:W-:Y:S01]  /*3120*/  ISETP.GT.AND P1, PT, R0, 0x1e, PT ;  /* 0x0000001e0000780c */ /* 0x000fe20003f24270 */
[----:B------:R-:W-:Y:S01]  /*3130*/  IMAD R24, R8, 0x1f, RZ ;  /* 0x0000001f08187824 */ /* 0x000fe200078e02ff */
[----:B------:R-:W-:Y:S01]  /*3140*/  LEA.HI.X.SX32 R5, R9, R14, 0x1, P4 ;  /* 0x0000000e09057211 */ /* 0x000fe200020f0eff */
[----:B------:R-:W-:Y:S01]  /*3150*/  IMAD R9, R28, 0x1c, RZ ;  /* 0x0000001c1c097824 */ /* 0x000fe200078e02ff */
[----:B----4-:R-:W-:-:S03]  /*3160*/  PRMT R15, RZ, 0x7610, R15 ;  /* 0x00007610ff0f7816 */ /* 0x010fc6000000000f */
[----:B------:R0:W4:Y:S01]  /*3170*/  @P2 LDG.E.U8 R17, desc[UR8][R4.64] ;  /* 0x0000000804112981 */ /* 0x000122000c1e1100 */
[----:B------:R-:W-:-:S03]  /*3180*/  ISETP.GT.AND P3, PT, R0, 0xf, PT ;  /* 0x0000000f0000780c */ /* 0x000fc60003f64270 */
[----:B------:R-:W4:Y:S01]  /*3190*/  LDL.LU R25, [R1+0x40] ;  /* 0x0000400001197983 */ /* 0x000f220000300800 */
[C---:B0-----:R-:W-:Y:S01]  /*31a0*/  IADD3 R4, P4, PT, R9.reuse, R3, RZ ;  /* 0x0000000309047210 */ /* 0x041fe20007f9e0ff */
[----:B------:R-:W-:Y:S01]  /*31b0*/  IMAD R28, R8, 0xf, RZ ;  /* 0x0000000f081c7824 */ /* 0x000fe200078e02ff */
[----:B------:R-:W-:Y:S01]  /*31c0*/  ISETP.GT.AND P2, PT, R0, 0x1d, PT ;  /* 0x0000001d0000780c */ /* 0x000fe20003f44270 */
[----:B------:R-:W4:Y:S01]  /*31d0*/  LDL.LU R26, [R1+0x2c] ;  /* 0x00002c00011a7983 */ /* 0x000f220000300800 */
[----:B------:R-:W-:Y:S02]  /*31e0*/  LEA.HI.X.SX32 R5, R9, R14, 0x1, P4 ;  /* 0x0000000e09057211 */ /* 0x000fe400020f0eff */
[----:B------:R-:W0:Y:S03]  /*31f0*/  LDC R9, c[0x0][0x3a8] ;  /* 0x0000ea00ff097b82 */ /* 0x000e260000000800 */
[----:B------:R1:W4:Y:S01]  /*3200*/  @P0 LDG.E.U8 R15, desc[UR8][R4.64] ;  /* 0x00000008040f0981 */ /* 0x000322000c1e1100 */
[----:B------:R-:W-:-:S02]  /*3210*/  PRMT R13, RZ, 0x7610, R13 ;  /* 0x00007610ff0d7816 */ /* 0x000fc4000000000d */
[----:B------:R-:W-:-:S04]  /*3220*/  ISETP.GT.AND P4, PT, R0, 0x1f, PT ;  /* 0x0000001f0000780c */ /* 0x000fc80003f84270 */
[----:B------:R0:W4:Y:S02]  /*3230*/  @P2 LDG.E.U8 R13, desc[UR8][R6.64] ;  /* 0x00000008060d2981 */ /* 0x000124000c1e1100 */
[----:B0-----:R-:W-:-:S05]  /*3240*/  IMAD R9, R9, 0x1e, RZ ;  /* 0x0000001e09097824 */ /* 0x001fca00078e02ff */
[CC--:B-1----:R-:W-:Y:S02]  /*3250*/  IADD3 R4, P0, PT, R9.reuse, R3.reuse, RZ ;  /* 0x0000000309047210 */ /* 0x0c2fe40007f1e0ff */
[----:B------:R-:W-:Y:S02]  /*3260*/  PRMT R11, RZ, 0x7610, R11 ;  /* 0x00007610ff0b7816 */ /* 0x000fe4000000000b */
[----:B------:R-:W-:Y:S02]  /*3270*/  LEA.HI.X.SX32 R5, R9, R14, 0x1, P0 ;  /* 0x0000000e09057211 */ /* 0x000fe400000f0eff */
[----:B------:R-:W-:-:S03]  /*3280*/  IADD3 R8, P0, PT, R24, R3, RZ ;  /* 0x0000000318087210 */ /* 0x000fc60007f1e0ff */
[----:B------:R0:W4:Y:S01]  /*3290*/  @P1 LDG.E.U8 R11, desc[UR8][R4.64] ;  /* 0x00000008040b1981 */ /* 0x000122000c1e1100 */
[-C--:B------:R-:W-:Y:S02]  /*32a0*/  LEA.HI.X.SX32 R9, R24, R14.reuse, 0x1, P0 ;  /* 0x0000000e18097211 */ /* 0x080fe400000f0eff */
[----:B------:R-:W1:Y:S01]  /*32b0*/  S2R R24, SR_TID.X ;  /* 0x0000000000187919 */ /* 0x000e620000002100 */
[C---:B------:R-:W-:Y:S01]  /*32c0*/  IADD3 R6, P2, PT, R28.reuse, R3, RZ ;  /* 0x000000031c067210 */ /* 0x040fe20007f5e0ff */
[----:B0-----:R-:W0:Y:S01]  /*32d0*/  S2R R5, SR_TID.X ;  /* 0x0000000000057919 */ /* 0x001e220000002100 */
[----:B------:R-:W-:Y:S02]  /*32e0*/  PRMT R12, RZ, 0x7610, R12 ;  /* 0x00007610ff0c7816 */ /* 0x000fe4000000000c */
[----:B---3--:R-:W-:Y:S02]  /*32f0*/  PRMT R10, RZ, 0x7610, R10 ;  /* 0x00007610ff0a7816 */ /* 0x008fe4000000000a */
[----:B------:R-:W-:-:S04]  /*3300*/  LEA.HI.X.SX32 R7, R28, R14, 0x1, P2 ;  /* 0x0000000e1c077211 */ /* 0x000fc800010f0eff */
[----:B------:R-:W3:Y:S04]  /*3310*/  @P4 LDG.E.U8 R10, desc[UR8][R8.64] ;  /* 0x00000008080a4981 */ /* 0x000ee8000c1e1100 */
[----:B------:R0:W3:Y:S04]  /*3320*/  @P3 LDG.E.U8 R12, desc[UR8][R6.64] ;  /* 0x00000008060c3981 */ /* 0x0000e8000c1e1100 */
[----:B------:R1:W-:Y:S02]  /*3330*/  STL [R1+0x328], R3 ;  /* 0x0003280301007387 */ /* 0x0003e40000100800 */
[----:B-1----:R-:W-:-:S02]  /*3340*/  LOP3.LUT R24, R24, 0x1ff, RZ, 0xc0, !PT ;  /* 0x000001ff18187812 */ /* 0x002fc400078ec0ff */
[----:B------:R-:W3:Y:S04]  /*3350*/  LDL.LU R3, [R1+0x20] ;  /* 0x0000200001037983 */ /* 0x000ee80000300800 */
[----:B------:R-:W3:Y:S01]  /*3360*/  LDL.LU R4, [R1+0x8] ;  /* 0x0000080001047983 */ /* 0x000ee20000300800 */
[----:B0-----:R-:W-:-:S03]  /*3370*/  LOP3.LUT R28, R5, 0x1f, RZ, 0xc0, !PT ;  /* 0x0000001f051c7812 */ /* 0x001fc600078ec0ff */
[----:B------:R0:W-:Y:S01]  /*3380*/  STL [R1+0x320], R14 ;  /* 0x0003200e01007387 */ /* 0x0001e20000100800 */
[----:B------:R-:W-:-:S03]  /*3390*/  LOP3.LUT R24, R24, 0x8, RZ, 0x3c, !PT ;  /* 0x0000000818187812 */ /* 0x000fc600078e3cff */
[----:B------:R-:W3:Y:S01]  /*33a0*/  LDL.LU R6, [R1+0x18] ;  /* 0x0000180001067983 */ /* 0x000ee20000300800 */
[----:B------:R-:W-:Y:S01]  /*33b0*/  BAR.SYNC.DEFER_BLOCKING 0x0 ;  /* 0x0000000000007b1d */ /* 0x000fe20000010000 */
[----:B0-----:R-:W-:Y:S02]  /*33c0*/  LOP3.LUT R14, R5, 0x1ff, RZ, 0xc0, !PT ;  /* 0x000001ff050e7812 */ /* 0x001fe400078ec0ff */
[----:B------:R-:W-:-:S03]  /*33d0*/  ISETP.GE.AND P0, PT, R28, R0, PT ;  /* 0x000000001c00720c */ /* 0x000fc60003f06270 */
[----:B------:R-:W3:Y:S04]  /*33e0*/  LDL.LU R7, [R1+0x14] ;  /* 0x0000140001077983 */ /* 0x000ee80000300800 */
[----:B------:R-:W3:Y:S04]  /*33f0*/  LDL.LU R8, [R1+0x10] ;  /* 0x0000100001087983 */ /* 0x000ee80000300800 */
[----:B------:R-:W3:Y:S04]  /*3400*/  LDL.LU R9, [R1+0xc] ;  /* 0x00000c0001097983 */ /* 0x000ee80000300800 */
[----:B------:R0:W-:Y:S04]  /*3410*/  STL [R1+0x3b0], R0 ;  /* 0x0003b00001007387 */ /* 0x0001e80000100800 */
[----:B0-----:R-:W3:Y:S04]  /*3420*/  LDL.LU R0, [R1+0x1c] ;  /* 0x00001c0001007983 */ /* 0x001ee80000300800 */
[----:B--2---:R-:W-:Y:S04]  /*3430*/  STS.U8 [R14+UR5], R2 ;  /* 0x000000020e007988 */ /* 0x004fe80008000005 */
[----:B------:R0:W-:Y:S04]  /*3440*/  STS.U8 [R14+UR5+0x2000], R29 ;  /* 0x0020001d0e007988 */ /* 0x0001e80008000005 */
[----:B------:R1:W-:Y:S04]  /*3450*/  STS.U8 [R24+UR5+0x200], R27 ;  /* 0x0002001b18007988 */ /* 0x0003e80008000005 */
[----:B0-----:R-:W2:Y:S04]  /*3460*/  LDL.LU R29, [R1+0x28] ;  /* 0x00002800011d7983 */ /* 0x001ea80000300800 */
[----:B-1----:R-:W2:Y:S04]  /*3470*/  LDL.LU R27, [R1+0x6d8] ;  /* 0x0006d800011b7983 */ /* 0x002ea80000300800 */
[----:B--2---:R0:W-:Y:S02]  /*3480*/  STS.U8 [R24+UR5+0x2200], R27 ;  /* 0x0022001b18007988 */ /* 0x0041e40008000005 */
[----:B0-----:R-:W0:Y:S02]  /*3490*/  S2R R27, SR_TID.X ;  /* 0x00000000001b7919 */ /* 0x001e240000002100 */
[----:B------:R-:W2:Y:S01]  /*34a0*/  LDL.LU R24, [R1+0x6d4] ;  /* 0x0006d40001187983 */ /* 0x000ea20000300800 */
[----:B0-----:R-:W-:-:S04]  /*34b0*/  LOP3.LUT R27, R27, 0x1ff, RZ, 0xc0, !PT ;  /* 0x000001ff1b1b7812 */ /* 0x001fc800078ec0ff */
[----:B------:R-:W-:-:S05]  /*34c0*/  LOP3.LUT R27, R27, 0x10, RZ, 0x3c, !PT ;  /* 0x000000101b1b7812 */ /* 0x000fca00078e3cff */
[----:B----4-:R0:W-:Y:S04]  /*34d0*/  STS.U8 [R27+UR5+0x400], R25 ;  /* 0x000400191b007988 */ /* 0x0101e80008000005 */
[----:B0-----:R-:W4:Y:S01]  /*34e0*/  LDL.LU R25, [R1+0x6d0] ;  /* 0x0006d00001197983 */ /* 0x001f220000300800 */
[----:B------:R-:W0:Y:S02]  /*34f0*/  S2R R2, SR_TID.X ;  /* 0x0000000000027919 */ /* 0x000e240000002100 */
[----:B0-----:R-:W-:Y:S01]  /*3500*/  LOP3.LUT R2, R2, 0x1ff, RZ, 0xc0, !PT ;  /* 0x000001ff02027812 */ /* 0x001fe200078ec0ff */
[----:B----4-:R0:W-:Y:S03]  /*3510*/  STS.U8 [R27+UR5+0x2400], R25 ;  /* 0x002400191b007988 */ /* 0x0101e60008000005 */
[----:B0-----:R-:W-:-:S05]  /*3520*/  LOP3.LUT R25, R2, 0x18, RZ, 0x3c, !PT ;  /* 0x0000001802197812 */ /* 0x001fca00078e3cff */
[----:B------:R0:W-:Y:S04]  /*3530*/  STS.U8 [R25+UR5+0x600], R26 ;  /* 0x0006001a19007988 */ /* 0x0001e80008000005 */
[----:B--2---:R1:W-:Y:S04]  /*3540*/  STS.U8 [R25+UR5+0x2600], R24 ;  /* 0x0026001819007988 */ /* 0x0043e80008000005 */
[----:B0-----:R-:W2:Y:S04]  /*3550*/  LDL.LU R26, [R1+0x6cc] ;  /* 0x0006cc00011a7983 */ /* 0x001ea80000300800 */
[----:B-1----:R-:W4:Y:S01]  /*3560*/  LDL.LU R24, [R1+0x24] ;  /* 0x0000240001187983 */ /* 0x002f220000300800 */
[----:B------:R-:W0:Y:S01]  /*3570*/  S2R R27, SR_TID.X ;  /* 0x00000000001b7919 */ /* 0x000e220000002100 */
[----:B------:R-:W-:-:S05]  /*3580*/  LOP3.LUT R2, R2, 0x20, RZ, 0x3c, !PT ;  /* 0x0000002002027812 */ /* 0x000fca00078e3cff */
[----:B------:R1:W-:Y:S04]  /*3590*/  STS.U8 [R2+UR5+0x800], R29 ;  /* 0x0008001d02007988 */ /* 0x0003e80008000005 */
[----:B------:R3:W-:Y:S01]  /*35a0*/  STS.U8 [R2+UR5+0x2800], R23 ;  /* 0x0028001702007988 */ /* 0x0007e20008000005 */
[----:B-1----:R-:W1:Y:S03]  /*35b0*/  S2R R29, SR_TID.X ;  /* 0x00000000001d7919 */ /* 0x002e660000002100 */
[----:B---3--:R-:W3:Y:S01]  /*35c0*/  LDL.LU R2, [R1+0x6c8] ;  /* 0x0006c80001027983 */ /* 0x008ee20000300800 */
[----:B0-----:R-:W-:-:S04]  /*35d0*/  LOP3.LUT R25, R27, 0x1ff, RZ, 0xc0, !PT ;  /* 0x000001ff1b197812 */ /* 0x001fc800078ec0ff */
[C---:B------:R-:W-:Y:S02]  /*35e0*/  LOP3.LUT R27, R25.reuse, 0x28, RZ, 0x3c, !PT ;  /* 0x00000028191b7812 */ /* 0x040fe400078e3cff */
[----:B------:R-:W-:Y:S02]  /*35f0*/  LOP3.LUT R25, R25, 0x30, RZ, 0x3c, !PT ;  /* 0x0000003019197812 */ /* 0x000fe400078e3cff */
[----:B-1----:R-:W-:Y:S01]  /*3600*/  LOP3.LUT R29, R29, 0x1ff, RZ, 0xc0, !PT ;  /* 0x000001ff1d1d7812 */ /* 0x002fe200078ec0ff */
[----:B----4-:R-:W-:Y:S04]  /*3610*/  STS.U8 [R27+UR5+0xa00], R24 ;  /* 0x000a00181b007988 */ /* 0x010fe80008000005 */
[----:B------:R-:W-:Y:S04]  /*3620*/  STS.U8 [R27+UR5+0x2a00], R22 ;  /* 0x002a00161b007988 */ /* 0x000fe80008000005 */
[----:B------:R0:W-:Y:S02]  /*3630*/  STS.U8 [R25+UR5+0xc00], R3 ;  /* 0x000c000319007988 */ /* 0x0001e40008000005 */
[----:B0-----:R-:W0:Y:S01]  /*3640*/  S2R R3, SR_TID.X ;  /* 0x0000000000037919 */ /* 0x001e220000002100 */
[C---:B------:R-:W-:Y:S01]  /*3650*/  LOP3.LUT R27, R29.reuse, 0x38, RZ, 0x3c, !PT ;  /* 0x000000381d1b7812 */ /* 0x040fe200078e3cff */
[----:B------:R-:W-:Y:S01]  /*3660*/  STS.U8 [R25+UR5+0x2c00], R21 ;  /* 0x002c001519007988 */ /* 0x000fe20008000005 */
[----:B------:R-:W-:-:S03]  /*3670*/  LOP3.LUT R29, R29, 0x40, RZ, 0x3c, !PT ;  /* 0x000000401d1d7812 */ /* 0x000fc600078e3cff */
[----:B------:R0:W-:Y:S04]  /*3680*/  STS.U8 [R27+UR5+0xe00], R0 ;  /* 0x000e00001b007988 */ /* 0x0001e80008000005 */
[----:B------:R-:W-:Y:S04]  /*3690*/  STS.U8 [R27+UR5+0x2e00], R20 ;  /* 0x002e00141b007988 */ /* 0x000fe80008000005 */
[----:B------:R1:W-:Y:S04]  /*36a0*/  STS.U8 [R29+UR5+0x1000], R6 ;  /* 0x001000061d007988 */ /* 0x0003e80008000005 */
[----:B------:R-:W-:Y:S01]  /*36b0*/  STS.U8 [R29+UR5+0x3000], R19 ;  /* 0x003000131d007988 */ /* 0x000fe20008000005 */
[----:B0-----:R-:W-:-:S02]  /*36c0*/  LOP3.LUT R0, R3, 0x1ff, RZ, 0xc0, !PT ;  /* 0x000001ff03007812 */ /* 0x001fc400078ec0ff */
[----:B-1----:R-:W-:Y:S02]  /*36d0*/  LOP3.LUT R6, R3, 0x1ff, RZ, 0xc0, !PT ;  /* 0x000001ff03067812 */ /* 0x002fe400078ec0ff */
[C---:B------:R-:W-:Y:S01]  /*36e0*/  LOP3.LUT R27, R0.reuse, 0x48, RZ, 0x3c, !PT ;  /* 0x00000048001b7812 */ /* 0x040fe200078e3cff */
[----:B------:R-:W4:Y:S01]  /*36f0*/  LDL R3, [R1+0x278] ;  /* 0x0002780001037983 */ /* 0x000f220000100800 */
[----:B------:R-:W-:-:S03]  /*3700*/  LOP3.LUT R0, R0, 0x50, RZ, 0x3c, !PT ;  /* 0x0000005000007812 */ /* 0x000fc600078e3cff */
[----:B------:R-:W-:Y:S04]  /*3710*/  STS.U8 [R27+UR5+0x1200], R7 ;  /* 0x001200071b007988 */ /* 0x000fe80008000005 */
[----:B------:R-:W-:Y:S04]  /*3720*/  STS.U8 [R27+UR5+0x3200], R18 ;  /* 0x003200121b007988 */ /* 0x000fe80008000005 */
[----:B------:R0:W-:Y:S04]  /*3730*/  STS.U8 [R0+UR5+0x1400], R8 ;  /* 0x0014000800007988 */ /* 0x0001e80008000005 */
[----:B0-----:R-:W4:Y:S01]  /*3740*/  LDL R8, [R1+0x274] ;  /* 0x0002740001087983 */ /* 0x001f220000100800 */
[----:B------:R-:W-:-:S03]  /*3750*/  LOP3.LUT R7, R6, 0x58, RZ, 0x3c, !PT ;  /* 0x0000005806077812 */ /* 0x000fc600078e3cff */
[----:B------:R0:W-:Y:S01]  /*3760*/  STS.U8 [R0+UR5+0x3400], R17 ;  /* 0x0034001100007988 */ /* 0x0001e20008000005 */
[----:B------:R-:W-:-:S03]  /*3770*/  LOP3.LUT R5, R5, 0x1ff, RZ, 0xc0, !PT ;  /* 0x000001ff05057812 */ /* 0x000fc600078ec0ff */
[----:B------:R-:W-:Y:S01]  /*3780*/  STS.U8 [R7+UR5+0x1600], R9 ;  /* 0x0016000907007988 */ /* 0x000fe20008000005 */
[----:B0-----:R-:W-:-:S03]  /*3790*/  LOP3.LUT R0, R6, 0x60, RZ, 0x3c, !PT ;  /* 0x0000006006007812 */ /* 0x001fc600078e3cff */
[----:B------:R-:W-:Y:S04]  /*37a0*/  STS.U8 [R7+UR5+0x3600], R16 ;  /* 0x0036001007007988 */ /* 0x000fe80008000005 */
[----:B------:R0:W-:Y:S04]  /*37b0*/  STS.U8 [R0+UR5+0x1800], R4 ;  /* 0x0018000400007988 */ /* 0x0001e80008000005 */
[----:B------:R1:W-:Y:S01]  /*37c0*/  STS.U8 [R0+UR5+0x3800], R15 ;  /* 0x0038000f00007988 */ /* 0x0003e20008000005 */
[----:B------:R-:W-:-:S03]  /*37d0*/  IMAD R22, R28, UR12, RZ ;  /* 0x0000000c1c167c24 */ /* 0x000fc6000f8e02ff */
[----:B------:R-:W4:Y:S01]  /*37e0*/  LDL R6, [R1+0x288] ;  /* 0x0002880001067983 */ /* 0x000f220000100800 */
[C---:B0-----:R-:W-:Y:S02]  /*37f0*/  LOP3.LUT R4, R5.reuse, 0x68, RZ, 0x3c, !PT ;  /* 0x0000006805047812 */ /* 0x041fe400078e3cff */
[----:B-1----:R-:W-:-:S03]  /*3800*/  LOP3.LUT R0, R5, 0x70, RZ, 0x3c, !PT ;  /* 0x0000007005007812 */ /* 0x002fc600078e3cff */
[----:B---3--:R0:W-:Y:S04]  /*3810*/  STS.U8 [R4+UR5+0x1a00], R2 ;  /* 0x001a000204007988 */ /* 0x0081e80008000005 */
[----:B------:R-:W-:Y:S04]  /*3820*/  STS.U8 [R4+UR5+0x3a00], R13 ;  /* 0x003a000d04007988 */ /* 0x000fe80008000005 */
[----:B--2---:R-:W-:Y:S04]  /*3830*/  STS.U8 [R0+UR5+0x1c00], R26 ;  /* 0x001c001a00007988 */ /* 0x004fe80008000005 */
[----:B------:R1:W-:Y:S04]  /*3840*/  STS.U8 [R0+UR5+0x3c00], R11 ;  /* 0x003c000b00007988 */ /* 0x0003e80008000005 */
[----:B0-----:R-:W2:Y:S01]  /*3850*/  LDL.LU R2, [R1+0x6c4] ;  /* 0x0006c40001027983 */ /* 0x001ea20000300800 */
[----:B-1----:R-:W-:-:S05]  /*3860*/  IMAD R0, R28, UR11, RZ ;  /* 0x0000000b1c007c24 */ /* 0x002fca000f8e02ff */
[----:B------:R-:W-:Y:S02]  /*3870*/  SHF.R.S32.HI R0, RZ, 0x1f, R0 ;  /* 0x0000001fff007819 */ /* 0x000fe40000011400 */
[----:B----4-:R-:W-:Y:S02]  /*3880*/  IADD3 R4, P1, PT, R22, R3, RZ ;  /* 0x0000000316047210 */ /* 0x010fe40007f3e0ff */
[----:B------:R-:W3:Y:S04]  /*3890*/  LDL R3, [R1+0x284] ;  /* 0x0002840001037983 */ /* 0x000ee80000100800 */
[----:B------:R-:W4:Y:S04]  /*38a0*/  LDL.LU R26, [R1+0x6c0] ;  /* 0x0006c000011a7983 */ /* 0x000f280000300800 */
[----:B------:R-:W2:Y:S04]  /*38b0*/  LDL.LU R28, [R1+0x2a4] ;  /* 0x0002a400011c7983 */ /* 0x000ea80000300800 */
[----:B------:R-:W2:Y:S01]  /*38c0*/  LDL R9, [R1+0x2a0] ;  /* 0x0002a00001097983 */ /* 0x000ea20000100800 */
[----:B------:R-:W-:-:S03]  /*38d0*/  LOP3.LUT R14, R14, 0x78, RZ, 0x3c, !PT ;  /* 0x000000780e0e7812 */ /* 0x000fc600078e3cff */
[----:B------:R-:W2:Y:S01]  /*38e0*/  LDL R25, [R1+0x298] ;  /* 0x0002980001197983 */ /* 0x000ea20000100800 */
[----:B------:R-:W-:-:S03]  /*38f0*/  IMAD.X R5, R0, 0x1, R8, P1 ;  /* 0x0000000100057824 */ /* 0x000fc600008e0608 */
[----:B------:R-:W2:Y:S04]  /*3900*/  LDL R23, [R1+0x29c] ;  /* 0x00029c0001177983 */ /* 0x000ea80000100800 */
[----:B------:R-:W2:Y:S04]  /*3910*/  LDL R8, [R1+0x2a8] ;  /* 0x0002a80001087983 */ /* 0x000ea80000100800 */
[----:B------:R-:W-:Y:S04]  /*3920*/  STS.U8 [R14+UR5+0x1e00], R12 ;  /* 0x001e000c0e007988 */ /* 0x000fe80008000005 */
[----:B------:R0:W-:Y:S01]  /*3930*/  STS.U8 [R14+UR5+0x3e00], R10 ;  /* 0x003e000a0e007988 */ /* 0x0001e20008000005 */
[----:B------:R-:W-:Y:S01]  /*3940*/  BAR.SYNC.DEFER_BLOCKING 0x0 ;  /* 0x0000000000007b1d */ /* 0x000fe20000010000 */
[----:B------:R-:W-:-:S05]  /*3950*/  PRMT R18, RZ, 0x7610, R18 ;  /* 0x00007610ff127816 */ /* 0x000fca0000000012 */
[----:B------:R-:W4:Y:S01]  /*3960*/  LDL R24, [R1+0x294] ;  /* 0x0002940001187983 */ /* 0x000f220000100800 */
[----:B------:R-:W-:-:S03]  /*3970*/  IADD3 R6, P2, PT, R22, R6, RZ ;  /* 0x0000000616067210 */ /* 0x000fc60007f5e0ff */
[----:B------:R-:W4:Y:S04]  /*3980*/  LDL R21, [R1+0x280] ;  /* 0x0002800001157983 */ /* 0x000f280000100800 */
[----:B------:R-:W4:Y:S04]  /*3990*/  LDL R20, [R1+0x270] ;  /* 0x0002700001147983 */ /* 0x000f280000100800 */
[----:B------:R-:W4:Y:S01]  /*39a0*/  LDL R19, [R1+0x28c] ;  /* 0x00028c0001137983 */ /* 0x000f220000100800 */
[----:B--2---:R-:W-:Y:S01]  /*39b0*/  IADD3 R8, P3, PT, R22, R8, RZ ;  /* 0x0000000816087210 */ /* 0x004fe20007f7e0ff */
[----:B---3--:R-:W-:Y:S01]  /*39c0*/  IMAD.X R7, R0, 0x1, R3, P2 ;  /* 0x0000000100077824 */ /* 0x008fe200010e0603 */
[----:B------:R-:W-:Y:S01]  /*39d0*/  PRMT R17, RZ, 0x7610, R17 ;  /* 0x00007610ff117816 */ /* 0x000fe20000000011 */
[----:B------:R-:W2:Y:S04]  /*39e0*/  LDL.LU R3, [R1+0x290] ;  /* 0x0002900001037983 */ /* 0x000ea80000300800 */
[----:B0-----:R-:W3:Y:S04]  /*39f0*/  LDL.LU R14, [R1+0x27c] ;  /* 0x00027c00010e7983 */ /* 0x001ee80000300800 */
[----:B------:R0:W3:Y:S04]  /*3a00*/  @!P0 LDG.E.U8 R18, desc[UR8][R6.64] ;  /* 0x0000000806128981 */ /* 0x0000e8000c1e1100 */
[----:B------:R1:W-:Y:S04]  /*3a10*/  STL [R1+0x324], R28 ;  /* 0x0003241c01007387 */ /* 0x0003e80000100800 */
[----:B------:R1:W3:Y:S01]  /*3a20*/  @!P0 LDG.E.U8 R17, desc[UR8][R4.64] ;  /* 0x0000000804118981 */ /* 0x0002e2000c1e1100 */
[----:B0-----:R-:W-:Y:S01]  /*3a30*/  IADD3 R6, P2, PT, R22, R9, RZ ;  /* 0x0000000916067210 */ /* 0x001fe20007f5e0ff */
[----:B------:R-:W-:Y:S01]  /*3a40*/  IMAD.X R9, R0, 0x1, R28, P3 ;  /* 0x0000000100097824 */ /* 0x000fe200018e061c */
[----:B------:R-:W-:Y:S01]  /*3a50*/  PRMT R15, RZ, 0x7610, R15 ;  /* 0x00007610ff0f7816 */ /* 0x000fe2000000000f */
[----:B------:R-:W-:Y:S04]  /*3a60*/  LDS.U8 R29, [R2+UR5+0x288] ;  /* 0x00028805021d7984 */ /* 0x000fe80008000000 */
[----:B-1----:R-:W3:Y:S01]  /*3a70*/  LDL.LU R28, [R1+0x26c] ;  /* 0x00026c00011c7983 */ /* 0x002ee20000300800 */
[----:B------:R-:W-:Y:S01]  /*3a80*/  IADD3 R4, P1, PT, R22, R25, RZ ;  /* 0x0000001916047210 */ /* 0x000fe20007f3e0ff */
[C---:B------:R-:W-:Y:S01]  /*3a90*/  IMAD.X R7, R0.reuse, 0x1, R23, P2 ;  /* 0x0000000100077824 */ /* 0x040fe200010e0617 */
[----:B------:R-:W-:Y:S01]  /*3aa0*/  PRMT R13, RZ, 0x7610, R13 ;  /* 0x00007610ff0d7816 */ /* 0x000fe2000000000d */
[----:B------:R-:W-:Y:S02]  /*3ab0*/  LDS.U8 R27, [R2+UR5+0x88] ;  /* 0x00008805021b7984 */ /* 0x000fe40008000000 */
[----:B----4-:R-:W-:Y:S01]  /*3ac0*/  IMAD.X R5, R0, 0x1, R24, P1 ;  /* 0x0000000100057824 */ /* 0x010fe200008e0618 */
[----:B------:R-:W-:Y:S01]  /*3ad0*/  PRMT R16, RZ, 0x7610, R16 ;  /* 0x00007610ff107816 */ /* 0x000fe20000000010 */
[----:B------:R0:W4:Y:S04]  /*3ae0*/  @!P0 LDG.E.U8 R15, desc[UR8][R6.64] ;  /* 0x00000008060f8981 */ /* 0x000128000c1e1100 */
[----:B------:R-:W4:Y:S01]  /*3af0*/  @!P0 LDG.E.U8 R13, desc[UR8][R4.64] ;  /* 0x00000008040d8981 */ /* 0x000f22000c1e1100 */
[----:B------:R-:W-:-:S02]  /*3b00*/  PRMT R11, RZ, 0x7610, R11 ;  /* 0x00007610ff0b7816 */ /* 0x000fc4000000000b */
[----:B------:R-:W-:Y:S01]  /*3b10*/  PRMT R12, RZ, 0x7610, R12 ;  /* 0x00007610ff0c7816 */ /* 0x000fe2000000000c */
[----:B------:R1:W4:Y:S01]  /*3b20*/  @!P0 LDG.E.U8 R16, desc[UR8][R8.64] ;  /* 0x0000000808108981 */ /* 0x000322000c1e1100 */
[C---:B0-----:R-:W-:Y:S02]  /*3b30*/  IADD3 R6, P2, PT, R22.reuse, R21, RZ ;  /* 0x0000001516067210 */ /* 0x041fe40007f5e0ff */
[----:B------:R-:W-:Y:S01]  /*3b40*/  PRMT R10, RZ, 0x7610, R10 ;  /* 0x00007610ff0a7816 */ /* 0x000fe2000000000a */
[----:B------:R-:W-:Y:S04]  /*3b50*/  LDS.U8 R25, [R2+UR5+0x280] ;  /* 0x0002800502197984 */ /* 0x000fe80008000000 */
[----:B------:R-:W-:Y:S01]  /*3b60*/  LDS.U8 R24, [R2+UR5+0x2080] ;  /* 0x0020800502187984 */ /* 0x000fe20008000000 */
[----:B-1----:R-:W-:-:S03]  /*3b70*/  IADD3 R8, P1, PT, R22, R20, RZ ;  /* 0x0000001416087210 */ /* 0x002fc60007f3e0ff */
[----:B------:R-:W-:Y:S04]  /*3b80*/  LDS.U8 R20, [R2+UR5+0x2008] ;  /* 0x0020080502147984 */ /* 0x000fe80008000000 */
[----:B------:R-:W-:Y:S04]  /*3b90*/  LDS.U8 R23, [R2+UR5+0x2288] ;  /* 0x0022880502177984 */ /* 0x000fe80008000000 */
[----:B------:R-:W-:Y:S01]  /*3ba0*/  LDS.U8 R21, [R2+UR5+0x2280] ;  /* 0x0022800502157984 */ /* 0x000fe20008000000 */
[----:B--2---:R-:W-:-:S03]  /*3bb0*/  IADD3 R4, P3, PT, R22, R3, RZ ;  /* 0x0000000316047210 */ /* 0x004fc60007f7e0ff */
[----:B------:R-:W-:Y:S01]  /*3bc0*/  STL [R1+0x32c], R3 ;  /* 0x00032c0301007387 */ /* 0x000fe20000100800 */
[----:B---3--:R-:W-:-:S03]  /*3bd0*/  IMAD.X R7, R0, 0x1, R14, P2 ;  /* 0x0000000100077824 */ /* 0x008fc600010e060e */
[----:B------:R-:W-:Y:S01]  /*3be0*/  LDS.U8 R22, [R2+UR5+0x2088] ;  /* 0x0020880502167984 */ /* 0x000fe20008000000 */
[----:B------:R-:W-:-:S03]  /*3bf0*/  IMAD.X R5, R0, 0x1, R19, P3 ;  /* 0x0000000100057824 */ /* 0x000fc600018e0613 */
[----:B------:R0:W2:Y:S04]  /*3c00*/  @!P0 LDG.E.U8 R11, desc[UR8][R6.64] ;  /* 0x00000008060b8981 */ /* 0x0000a8000c1e1100 */
[----:B------:R1:W3:Y:S01]  /*3c10*/  @!P0 LDG.E.U8 R12, desc[UR8][R4.64] ;  /* 0x00000008040c8981 */ /* 0x0002e2000c1e1100 */
[----:B------:R-:W-:-:S03]  /*3c20*/  IMAD.X R9, R0, 0x1, R28, P1 ;  /* 0x0000000100097824 */ /* 0x000fc600008e061c */
[----:B0-----:R-:W-:Y:S01]  /*3c30*/  LDS.U8 R7, [R2+UR5+0x2000] ;  /* 0x0020000502077984 */ /* 0x001fe20008000000 */
[----:B------:R-:W-:-:S03]  /*3c40*/  LOP3.LUT R0, R2, 0x410, RZ, 0x3c, !PT ;  /* 0x0000041002007812 */ /* 0x000fc600078e3cff */
[----:B------:R-:W0:Y:S04]  /*3c50*/  LDS.U8 R6, [R2+UR5+0x2208] ;  /* 0x0022080502067984 */ /* 0x000e280008000000 */
[----:B-1----:R-:W-:Y:S04]  /*3c60*/  LDS.U8 R4, [R2+UR5] ;  /* 0x0000000502047984 */ /* 0x002fe80008000000 */
[----:B------:R-:W1:Y:S04]  /*3c70*/  LDS.U8 R5, [R2+UR5+0x8] ;  /* 0x0000080502057984 */ /* 0x000e680008000000 */
[----:B------:R-:W4:Y:S04]  /*3c80*/  LDS.U8 R3, [R0+UR5] ;  /* 0x0000000500037984 */ /* 0x000f280008000000 */
[----:B------:R-:W-:Y:S04]  /*3c90*/  STL [R1+0x330], R14 ;  /* 0x0003300e01007387 */ /* 0x000fe80000100800 */
[----:B------:R-:W-:Y:S04]  /*3ca0*/  STL [R1+0x334], R28 ;  /* 0x0003341c01007387 */ /* 0x000fe80000100800 */
[----:B------:R-:W-:Y:S04]  /*3cb0*/  LDS.U8 R28, [R0+UR5+0x2000] ;  /* 0x00200005001c7984 */ /* 0x000fe80008000000 */
[----:B------:R-:W-:Y:S04]  /*3cc0*/  LDS.U8 R14, [R0+UR5+0x2208] ;  /* 0x00220805000e7984 */ /* 0x000fe80008000000 */
[----:B------:R1:W2:Y:S04]  /*3cd0*/  @!P0 LDG.E.U8 R10, desc[UR8][R8.64] ;  /* 0x00000008080a8981 */ /* 0x0002a8000c1e1100 */
[----:B------:R-:W-:Y:S04]  /*3ce0*/  LDS.U8 R19, [R2+UR5+0x2200] ;  /* 0x0022000502137984 */ /* 0x000fe80008000000 */
[----:B0-----:R-:W-:Y:S04]  /*3cf0*/  STL.64 [R1+0x6b8], R6 ;  /* 0x0006b80601007387 */ /* 0x001fe80000100a00 */
[----:B------:R-:W-:Y:S04]  /*3d00*/  LDS.U8 R6, [R2+UR5+0x2108] ;  /* 0x0021080502067984 */ /* 0x000fe80008000000 */
[----:B-1----:R-:W-:Y:S04]  /*3d10*/  STL.64 [R1+0x6b0], R4 ;  /* 0x0006b00401007387 */ /* 0x002fe80000100a00 */
[----:B------:R-:W0:Y:S04]  /*3d20*/  LDS.U8 R5, [R0+UR5+0x208] ;  /* 0x0002080500057984 */ /* 0x000e280008000000 */
[----:B------:R-:W1:Y:S04]  /*3d30*/  LDS.U8 R4, [R0+UR5+0x8] ;  /* 0x0000080500047984 */ /* 0x000e680008000000 */
[----:B----4-:R-:W-:Y:S04]  /*3d40*/  STL [R1+0x2b0], R3 ;  /* 0x0002b00301007387 */ /* 0x010fe80000100800 */
[----:B------:R-:W4:Y:S04]  /*3d50*/  LDS.U8 R3, [R0+UR5+0x200] ;  /* 0x0002000500037984 */ /* 0x000f280008000000 */
[----:B------:R-:W-:Y:S04]  /*3d60*/  LDS.U8 R8, [R2+UR5+0x208] ;  /* 0x0002080502087984 */ /* 0x000fe80008000000 */
[----:B------:R-:W-:Y:S04]  /*3d70*/  LDS.U8 R9, [R2+UR5+0x200] ;  /* 0x0002000502097984 */ /* 0x000fe80008000000 */
[----:B0-----:R-:W-:Y:S04]  /*3d80*/  STL [R1+0x2ac], R5 ;  /* 0x0002ac0501007387 */ /* 0x001fe80000100800 */
[----:B-1----:R-:W-:Y:S04]  /*3d90*/  STL [R1+0x2b8], R4 ;  /* 0x0002b80401007387 */ /* 0x002fe80000100800 */
[----:B------:R-:W0:Y:S04]  /*3da0*/  LDS.U8 R4, [R2+UR5+0x100] ;  /* 0x0001000502047984 */ /* 0x000e280008000000 */
[----:B------:R-:W-:Y:S04]  /*3db0*/  STL [R1+0x578], R28 ;  /* 0x0005781c01007387 */ /* 0x000fe80000100800 */
[----:B------:R-:W1:Y:S04]  /*3dc0*/  LDS.U8 R5, [R2+UR5+0x308] ;  /* 0x0003080502057984 */ /* 0x000e680008000000 */
[----:B----4-:R-:W-:Y:S04]  /*3dd0*/  STL [R1+0x2b4], R3 ;  /* 0x0002b40301007387 */ /* 0x010fe80000100800 */
[----:B------:R-:W4:Y:S04]  /*3de0*/  LDS.U8 R3, [R2+UR5+0x108] ;  /* 0x0001080502037984 */ /* 0x000f280008000000 */
[----:B------:R-:W-:Y:S04]  /*3df0*/  STL [R1+0x648], R14 ;  /* 0x0006480e01007387 */ /* 0x000fe80000100800 */
[----:B------:R-:W-:Y:S04]  /*3e00*/  LDS.U8 R28, [R2+UR5+0x388] ;  /* 0x00038805021c7984 */ /* 0x000fe80008000000 */
[----:B------:R-:W-:Y:S04]  /*3e10*/  LDS.U8 R14, [R2+UR5+0x80] ;  /* 0x00008005020e7984 */ /* 0x000fe80008000000 */
[----:B0-----:R-:W-:Y:S04]  /*3e20*/  STL [R1+0x24], R4 ;  /* 0x0000240401007387 */ /* 0x001fe80000100800 */
[----:B------:R-:W-:Y:S04]  /*3e30*/  LDS.U8 R4, [R2+UR5+0x300] ;  /* 0x0003000502047984 */ /* 0x000fe80008000000 */
[----:B-1----:R-:W-:Y:S04]  /*3e40*/  STL [R1+0x20], R5 ;  /* 0x0000200501007387 */ /* 0x002fe80000100800 */
[----:B------:R-:W0:Y:S04]  /*3e50*/  LDS.U8 R5, [R2+UR5+0x2100] ;  /* 0x0021000502057984 */ /* 0x000e280008000000 */
[----:B----4-:R-:W-:Y:S04]  /*3e60*/  STL [R1+0x44], R3 ;  /* 0x0000440301007387 */ /* 0x010fe80000100800 */
[----:B------:R-:W1:Y:S04]  /*3e70*/  LDS.U8 R3, [R2+UR5+0x2308] ;  /* 0x0023080502037984 */ /* 0x000e680008000000 */
[----:B0-----:R-:W-:Y:S04]  /*3e80*/  STL [R1+0x244], R5 ;  /* 0x0002440501007387 */ /* 0x001fe80000100800 */
[----:B------:R-:W0:Y:S04]  /*3e90*/  LDS.U8 R5, [R2+UR5+0x2300] ;  /* 0x0023000502057984 */ /* 0x000e280008000000 */
[----:B-1----:R-:W-:Y:S04]  /*3ea0*/  STL [R1+0x240], R3 ;  /* 0x0002400301007387 */ /* 0x002fe80000100800 */
[----:B------:R-:W1:Y:S04]  /*3eb0*/  LDS.U8 R3, [R2+UR5+0x180] ;  /* 0x0001800502037984 */ /* 0x000e680008000000 */
[----:B------:R-:W-:Y:S04]  /*3ec0*/  STL [R1+0x4c], R6 ;  /* 0x00004c0601007387 */ /* 0x000fe80000100800 */
[----:B------:R-:W4:Y:S04]  /*3ed0*/  LDS.U8 R6, [R2+UR5+0x188] ;  /* 0x0001880502067984 */ /* 0x000f280008000000 */
[----:B0-----:R-:W-:Y:S04]  /*3ee0*/  STL [R1+0x48], R5 ;  /* 0x0000480501007387 */ /* 0x001fe80000100800 */
[----:B------:R-:W-:Y:S04]  /*3ef0*/  STL [R1+0x67c], R28 ;  /* 0x00067c1c01007387 */ /* 0x000fe80000100800 */
[----:B-1----:R-:W-:Y:S04]  /*3f00*/  STL [R1+0x250], R3 ;  /* 0x0002500301007387 */ /* 0x002fe80000100800 */
[----:B------:R-:W0:Y:S04]  /*3f10*/  LDS.U8 R3, [R2+UR5+0x380] ;  /* 0x0003800502037984 */ /* 0x000e280008000000 */
[----:B------:R-:W1:Y:S04]  /*3f20*/  LDS.U8 R5, [R2+UR5+0x2180] ;  /* 0x0021800502057984 */ /* 0x000e680008000000 */
[----:B----4-:R-:W-:Y:S04]  /*3f30*/  STL [R1+0x24c], R6 ;  /* 0x00024c0601007387 */ /* 0x010fe80000100800 */
[----:B------:R-:W4:Y:S04]  /*3f40*/  LDS.U8 R6, [R2+UR5+0x2388] ;  /* 0x0023880502067984 */ /* 0x000f280008000000 */
[----:B0-----:R-:W-:Y:S04]  /*3f50*/  STL [R1+0x248], R3 ;  /* 0x0002480301007387 */ /* 0x001fe80000100800 */
[----:B------:R-:W0:Y:S04]  /*3f60*/  LDS.U8 R3, [R2+UR5+0x2188] ;  /* 0x0021880502037984 */ /* 0x000e280008000000 */
[----:B-1----:R-:W-:Y:S04]  /*3f70*/  STL [R1+0x260], R5 ;  /* 0x0002600501007387 */ /* 0x002fe80000100800 */
[----:B----4-:R-:W-:Y:S04]  /*3f80*/  STL [R1+0x25c], R6 ;  /* 0x00025c0601007387 */ /* 0x010fe80000100800 */
[----:B------:R-:W-:Y:S04]  /*3f90*/  STL [R1+0x338], R2 ;  /* 0x0003380201007387 */ /* 0x000fe80000100800 */
[----:B------:R-:W1:Y:S04]  /*3fa0*/  LDS.U8 R5, [R2+UR5+0x2380] ;  /* 0x0023800502057984 */ /* 0x000e680008000000 */
[----:B------:R-:W-:Y:S04]  /*3fb0*/  LDS.U8 R2, [R0+UR5+0x2200] ;  /* 0x0022000500027984 */ /* 0x000fe80008000000 */
[----:B------:R-:W-:Y:S04]  /*3fc0*/  LDS.U8 R6, [R0+UR5+0x2180] ;  /* 0x0021800500067984 */ /* 0x000fe80008000000 */
[----:B0-----:R-:W-:Y:S04]  /*3fd0*/  STL [R1+0x268], R3 ;  /* 0x0002680301007387 */ /* 0x001fe80000100800 */
[----:B------:R-:W0:Y:S04]  /*3fe0*/  LDS.U8 R3, [R0+UR5+0x2008] ;  /* 0x0020080500037984 */ /* 0x000e280008000000 */
[----:B-1----:R-:W-:Y:S04]  /*3ff0*/  STL [R1+0x264], R5 ;  /* 0x0002640501007387 */ /* 0x002fe80000100800 */
[----:B------:R-:W-:Y:S04]  /*4000*/  LDS.U8 R5, [R0+UR5+0x288] ;  /* 0x0002880500057984 */ /* 0x000fe80008000000 */
[----:B0-----:R-:W-:Y:S04]  /*4010*/  STL [R1+0x5e0], R3 ;  /* 0x0005e00301007387 */ /* 0x001fe80000100800 */
[----:B------:R-:W0:Y:S04]  /*4020*/  LDS.U8 R3, [R0+UR5+0x80] ;  /* 0x0000800500037984 */ /* 0x000e280008000000 */
[----:B------:R-:W-:Y:S04]  /*4030*/  STL [R1+0x5e4], R2 ;  /* 0x0005e40201007387 */ /* 0x000fe80000100800 */
[----:B------:R-:W1:Y:S04]  /*4040*/  LDS.U8 R2, [R0+UR5+0x88] ;  /* 0x0000880500027984 */ /* 0x000e680008000000 */
[----:B0-----:R-:W-:Y:S04]  /*4050*/  STL [R1+0x2c0], R3 ;  /* 0x0002c00301007387 */ /* 0x001fe80000100800 */
[----:B------:R-:W0:Y:S04]  /*4060*/  LDS.U8 R3, [R0+UR5+0x280] ;  /* 0x0002800500037984 */ /* 0x000e280008000000 */
[----:B------:R-:W-:Y:S04]  /*4070*/  STL [R1+0x2bc], R5 ;  /* 0x0002bc0501007387 */ /* 0x000fe80000100800 */
[----:B------:R-:W4:Y:S04]  /*4080*/  LDS.U8 R5, [R0+UR5+0x2080] ;  /* 0x0020800500057984 */ /* 0x000f280008000000 */
[----:B-1----:R-:W-:Y:S04]  /*4090*/  STL [R1+0x2c8], R2 ;  /* 0x0002c80201007387 */ /* 0x002fe80000100800 */
[----:B------:R-:W1:Y:S04]  /*40a0*/  LDS.U8 R2, [R0+UR5+0x2288] ;  /* 0x0022880500027984 */ /* 0x000e680008000000 */
[----:B0-----:R-:W-:Y:S04]  /*40b0*/  STL [R1+0x2c4], R3 ;  /* 0x0002c40301007387 */ /* 0x001fe80000100800 */
[----:B------:R-:W0:Y:S04]  /*40c0*/  LDS.U8 R3, [R0+UR5+0x2088] ;  /* 0x0020880500037984 */ /* 0x000e280008000000 */
[----:B----4-:R-:W-:Y:S04]  /*40d0*/  STL [R1+0x2d0], R5 ;  /* 0x0002d00501007387 */ /* 0x010fe80000100800 */
        /* <DEDUP_REMOVED lines=25> */
[----:B-1----:R1:W-:Y:S04]  /*4270*/  STL [R1+0x2fc], R2 ;  /* 0x0002fc0201007387 */ /* 0x0023e80000100800 */
[----:B-1----:R-:W2:Y:S04]  /*4280*/  LDL R2, [R1+0x254] ;  /* 0x0002540001027983 */ /* 0x002ea80000100800 */
[----:B0-----:R0:W-:Y:S04]  /*4290*/  STL [R1+0x308], R3 ;  /* 0x0003080301007387 */ /* 0x0011e80000100800 */
[----:B----4-:R-:W-:Y:S01]  /*42a0*/  STL [R1+0x304], R5 ;  /* 0x0003040501007387 */ /* 0x010fe20000100800 */
[----:B0-----:R-:W-:-:S03]  /*42b0*/  IMAD.MOV.U32 R3, RZ, RZ, R4 ;  /* 0x000000ffff037224 */ /* 0x001fc600078e0004 */
[----:B------:R-:W0:Y:S04]  /*42c0*/  LDS.U8 R5, [R0+UR5+0x2388] ;  /* 0x0023880500057984 */ /* 0x000e280008000000 */
[----:B------:R-:W-:Y:S04]  /*42d0*/  LDS.U8 R4, [R0+UR5+0x2188] ;  /* 0x0021880500047984 */ /* 0x000fe80008000000 */
[----:B------:R-:W1:Y:S01]  /*42e0*/  LDS.U8 R0, [R0+UR5+0x2380] ;  /* 0x0023800500007984 */ /* 0x000e620008000000 */
[----:B------:R-:W-:Y:S06]  /*42f0*/  BAR.SYNC.DEFER_BLOCKING 0x0 ;  /* 0x0000000000007b1d */ /* 0x000fec0000010000 */
[----:B------:R-:W-:Y:S04]  /*4300*/  STS.U8 [R26+UR5], R16 ;  /* 0x000000101a007988 */ /* 0x000fe80008000005 */
[----:B------:R-:W-:Y:S04]  /*4310*/  STS.U8 [R26+UR5+0x200], R15 ;  /* 0x0002000f1a007988 */ /* 0x000fe80008000005 */
[----:B------:R4:W-:Y:S04]  /*4320*/  STS.U8 [R26+UR5+0x400], R13 ;  /* 0x0004000d1a007988 */ /* 0x0009e80008000005 */
[----:B---3--:R3:W-:Y:S04]  /*4330*/  STS.U8 [R26+UR5+0x600], R12 ;  /* 0x0006000c1a007988 */ /* 0x0087e80008000005 */
[----:B------:R-:W-:Y:S04]  /*4340*/  STS.U8 [R26+UR5+0x800], R18 ;  /* 0x000800121a007988 */ /* 0x000fe80008000005 */
[----:B--2---:R-:W-:Y:S04]  /*4350*/  STS.U8 [R26+UR5+0xa00], R11 ;  /* 0x000a000b1a007988 */ /* 0x004fe80008000005 */
[----:B------:R-:W-:Y:S04]  /*4360*/  STS.U8 [R26+UR5+0xc00], R17 ;  /* 0x000c00111a007988 */ /* 0x000fe80008000005 */
[----:B------:R-:W-:Y:S04]  /*4370*/  STS.U8 [R26+UR5+0xe00], R10 ;  /* 0x000e000a1a007988 */ /* 0x000fe80008000005 */
[----:B------:R-:W-:Y:S04]  /*4380*/  STL [R1+0x310], R6 ;  /* 0x0003100601007387 */ /* 0x000fe80000100800 */
[----:B0-----:R-:W-:Y:S04]  /*4390*/  STL [R1+0x30c], R5 ;  /* 0x00030c0501007387 */ /* 0x001fe80000100800 */
[----:B-1----:R-:W-:Y:S04]  /*43a0*/  STL [R1+0x3f8], R0 ;  /* 0x0003f80001007387 */ /* 0x002fe80000100800 */
[----:B------:R-:W-:Y:S01]  /*43b0*/  STL [R1+0x314], R4 ;  /* 0x0003140401007387 */ /* 0x000fe20000100800 */
[----:B------:R-:W-:Y:S06]  /*43c0*/  BAR.SYNC.DEFER_BLOCKING 0x0 ;  /* 0x0000000000007b1d */ /* 0x000fec0000010000 */
[----:B----4-:R-:W2:Y:S04]  /*43d0*/  LDL.LU R13, [R1+0x20] ;  /* 0x00002000010d7983 */ /* 0x010ea80000300800 */
[----:B---3--:R-:W2:Y:S04]  /*43e0*/  LDL.LU R12, [R1+0x24] ;  /* 0x00002400010c7983 */ /* 0x008ea80000300800 */
[----:B------:R-:W-:Y:S04]  /*43f0*/  STL [R1+0x3b4], R26 ;  /* 0x0003b41a01007387 */ /* 0x000fe80000100800 */
[----:B------:R-:W0:Y:S04]  /*4400*/  LDSM.16.M88.4 R4, [R2] ;  /* 0x000000000204783b */ /* 0x000e280000000200 */
[----:B0-----:R-:W-:Y:S01]  /*4410*/  STL.64 [R1], R4 ;  /* 0x0000000401007387 */ /* 0x001fe20000100a00 */
[----:B------:R-:W-:-:S02]  /*4420*/  IMAD.MOV.U32 R28, RZ, RZ, R7 ;  /* 0x000000ffff1c7224 */ /* 0x000fc400078e0007 */
[----:B------:R-:W-:Y:S01]  /*4430*/  IMAD.MOV.U32 R0, RZ, RZ, R4 ;  /* 0x000000ffff007224 */ /* 0x000fe200078e0004 */
[----:B------:R0:W-:Y:S01]  /*4440*/  STL.64 [R1+0x8], R6 ;  /* 0x0000080601007387 */ /* 0x0001e20000100a00 */
[----:B------:R-:W-:-:S03]  /*4450*/  IMAD.MOV.U32 R16, RZ, RZ, R5 ;  /* 0x000000ffff107224 */ /* 0x000fc600078e0005 */
[----:B0-----:R-:W3:Y:S04]  /*4460*/  LDL.LU.64 R6, [R1+0x6b8] ;  /* 0x0006b80001067983 */ /* 0x001ee80000300a00 */
[----:B------:R-:W4:Y:S01]  /*4470*/  LDL.LU.64 R4, [R1+0x6b0] ;  /* 0x0006b00001047983 */ /* 0x000f220000300a00 */
[----:B------:R-:W-:Y:S02]  /*4480*/  IMAD R11, R19, 0x100, R20 ;  /* 0x00000100130b7824 */ /* 0x000fe400078e0214 */
[----:B------:R-:W-:Y:S02]  /*4490*/  IMAD.MOV.U32 R2, RZ, RZ, R3 ;  /* 0x000000ffff027224 */ /* 0x000fe400078e0003 */
[----:B---3--:R-:W-:Y:S02]  /*44a0*/  IMAD R10, R6, 0x100, R7 ;  /* 0x00000100060a7824 */ /* 0x008fe400078e0207 */
[----:B----4-:R-:W-:-:S02]  /*44b0*/  IMAD R8, R8, 0x100, R4 ;  /* 0x0000010008087824 */ /* 0x010fc400078e0204 */
[----:B------:R-:W-:Y:S01]  /*44c0*/  IMAD R9, R9, 0x100, R5 ;  /* 0x0000010009097824 */ /* 0x000fe200078e0205 */
[----:B------:R-:W3:Y:S01]  /*44d0*/  LDL R4, [R1+0x254] ;  /* 0x0002540001047983 */ /* 0x000ee20000100800 */
[----:B------:R-:W-:-:S03]  /*44e0*/  IMAD.MOV.U32 R5, RZ, RZ, R0 ;  /* 0x000000ffff057224 */ /* 0x000fc600078e0000 */
[----:B------:R-:W-:Y:S04]  /*44f0*/  STL.64 [R1+0x6a8], R10 ;  /* 0x0006a80a01007387 */ /* 0x000fe80000100a00 */
[----:B------:R-:W-:Y:S04]  /*4500*/  STL.64 [R1+0x6a0], R8 ;  /* 0x0006a00801007387 */ /* 0x000fe80000100a00 */
[----:B------:R-:W4:Y:S04]  /*4510*/  LDL.LU R3, [R1+0x240] ;  /* 0x0002400001037983 */ /* 0x000f280000300800 */
[----:B------:R-:W2:Y:S04]  /*4520*/  LDL.LU R0, [R1+0x48] ;  /* 0x0000480001007983 */ /* 0x000ea80000300800 */
[----:B------:R-:W2:Y:S01]  /*4530*/  LDL.LU R19, [R1+0x24c] ;  /* 0x00024c0001137983 */ /* 0x000ea20000300800 */
[----:B------:R-:W-:-:S02]  /*4540*/  IMAD R14, R29, 0x100, R14 ;  /* 0x000001001d0e7824 */ /* 0x000fc400078e020e */
[----:B------:R-:W-:Y:S02]  /*4550*/  IMAD R29, R25, 0x100, R27 ;  /* 0x00000100191d7824 */ /* 0x000fe400078e021b */
[----:B------:R-:W-:Y:S02]  /*4560*/  IMAD R27, R23, 0x100, R24 ;  /* 0x00000100171b7824 */ /* 0x000fe400078e0218 */
[----:B------:R-:W-:Y:S01]  /*4570*/  IMAD R15, R21, 0x100, R22 ;  /* 0x00000100150f7824 */ /* 0x000fe200078e0216 */
[----:B---3--:R-:W0:Y:S04]  /*4580*/  LDSM.16.M88.4 R8, [R4+0x400] ;  /* 0x000400000408783b */ /* 0x008e280000000200 */
[----:B--2---:R1:W-:Y:S04]  /*4590*/  STL [R1+0x678], R19 ;  /* 0x0006781301007387 */ /* 0x0043e80000100800 */
[----:B-1----:R-:W2:Y:S04]  /*45a0*/  LDL.LU R19, [R1+0x250] ;  /* 0x0002500001137983 */ /* 0x002ea80000300800 */
[----:B------:R-:W3:Y:S04]  /*45b0*/  LDL.LU R26, [R1+0x248] ;  /* 0x00024800011a7983 */ /* 0x000ee80000300800 */
[----:B------:R-:W2:Y:S01]  /*45c0*/  LDL R23, [R1+0x8] ;  /* 0x0000080001177983 */ /* 0x000ea20000100800 */
[----:B0-----:R-:W-:-:S03]  /*45d0*/  IMAD.MOV.U32 R20, RZ, RZ, R8 ;  /* 0x000000ffff147224 */ /* 0x001fc600078e0008 */
[----:B------:R-:W-:Y:S01]  /*45e0*/  STL.64 [R1+0x660], R14 ;  /* 0x0006600e01007387 */ /* 0x000fe20000100a00 */
[----:B------:R-:W-:Y:S02]  /*45f0*/  IMAD.MOV.U32 R21, RZ, RZ, R9 ;  /* 0x000000ffff157224 */ /* 0x000fe400078e0009 */
[----:B------:R-:W-:Y:S01]  /*4600*/  IMAD.MOV.U32 R18, RZ, RZ, R10 ;  /* 0x000000ffff127224 */ /* 0x000fe200078e000a */
[----:B------:R-:W-:Y:S01]  /*4610*/  STL.64 [R1+0x10], R8 ;  /* 0x0000100801007387 */ /* 0x000fe20000100a00 */
[----:B------:R-:W-:-:S03]  /*4620*/  IMAD.MOV.U32 R17, RZ, RZ, R11 ;  /* 0x000000ffff117224 */ /* 0x000fc600078e000b */
[----:B------:R0:W-:Y:S04]  /*4630*/  STL.64 [R1+0x18], R10 ;  /* 0x0000180a01007387 */ /* 0x0001e80000100a00 */
[----:B0-----:R-:W3:Y:S04]  /*4640*/  LDL.LU.64 R10, [R1+0x6a8] ;  /* 0x0006a800010a7983 */ /* 0x001ee80000300a00 */
[----:B------:R-:W3:Y:S04]  /*4650*/  LDL.LU.64 R8, [R1+0x6a0] ;  /* 0x0006a00001087983 */ /* 0x000ee80000300a00 */
[----:B--2---:R-:W-:Y:S04]  /*4660*/  STL [R1+0x688], R23 ;  /* 0x0006881701007387 */ /* 0x004fe80000100800 */
[----:B------:R0:W-:Y:S04]  /*4670*/  STL.64 [R1+0x680], R20 ;  /* 0x0006801401007387 */ /* 0x0001e80000100a00 */
[----:B0-----:R-:W2:Y:S04]  /*4680*/  LDL.LU.64 R20, [R1+0x60] ;  /* 0x0000600001147983 */ /* 0x001ea80000300a00 */
[----:B------:R-:W2:Y:S01]  /*4690*/  LDL.LU.64 R22, [R1+0x68] ;  /* 0x0000680001167983 */ /* 0x000ea20000300a00 */
[----:B------:R-:W-:-:S05]  /*46a0*/  IMAD R6, R13, 0x100, R12 ;  /* 0x000001000d067824 */ /* 0x000fca00078e020c */
[----:B------:R-:W-:Y:S01]  /*46b0*/  STL [R1+0x258], R6 ;  /* 0x0002580601007387 */ /* 0x000fe20000100800 */
[----:B------:R-:W-:Y:S02]  /*46c0*/  F2FP.F16.E5M2.UNPACK_B R24, R5 ;  /* 0x00000005ff18723e */ /* 0x000fe400020004ff */
[----:B------:R-:W-:Y:S01]  /*46d0*/  F2FP.F16.E5M2.UNPACK_B R25, R16 ;  /* 0x00000010ff19723e */ /* 0x000fe200020004ff */
[----:B--2---:R-:W-:Y:S04]  /*46e0*/  STL.64 [R1+0x698], R22 ;  /* 0x0006981601007387 */ /* 0x004fe80000100a00 */
[----:B------:R-:W-:Y:S04]  /*46f0*/  STL.64 [R1+0x690], R20 ;  /* 0x0006901401007387 */ /* 0x000fe80000100a00 */
[----:B------:R-:W0:Y:S04]  /*4700*/  LDSM.16.M88.4 R20, [R4+0x800] ;  /* 0x000800000414783b */ /* 0x000e280000000200 */
[----:B------:R-:W2:Y:S04]  /*4710*/  LDL.LU.64 R12, [R1+0x90] ;  /* 0x00009000010c7983 */ /* 0x000ea80000300a00 */
[----:B------:R-:W2:Y:S04]  /*4720*/  LDL.LU.64 R14, [R1+0x98] ;  /* 0x00009800010e7983 */ /* 0x000ea80000300a00 */
[----:B0-----:R-:W-:Y:S01]  /*4730*/  STL.64 [R1+0x20], R20 ;  /* 0x0000201401007387 */ /* 0x001fe20000100a00 */
[----:B------:R-:W-:-:S02]  /*4740*/  IMAD.MOV.U32 R6, RZ, RZ, R22 ;  /* 0x000000ffff067224 */ /* 0x000fc400078e0016 */
[----:B------:R-:W-:Y:S01]  /*4750*/  IMAD.MOV.U32 R5, RZ, RZ, R23 ;  /* 0x000000ffff057224 */ /* 0x000fe200078e0017 */
[----:B------:R0:W-:Y:S01]  /*4760*/  STL.64 [R1+0x28], R22 ;  /* 0x0000281601007387 */ /* 0x0001e20000100a00 */
[----:B------:R-:W-:Y:S02]  /*4770*/  IMAD.MOV.U32 R16, RZ, RZ, R20 ;  /* 0x000000ffff107224 */ /* 0x000fe400078e0014 */
[----:B------:R-:W-:Y:S01]  /*4780*/  IMAD.MOV.U32 R7, RZ, RZ, R21 ;  /* 0x000000ffff077224 */ /* 0x000fe200078e0015 */
[----:B0-----:R-:W2:Y:S04]  /*4790*/  LDL.LU.64 R22, [R1+0x698] ;  /* 0x0006980001167983 */ /* 0x001ea80000300a00 */
[----:B------:R-:W2:Y:S01]  /*47a0*/  LDL.LU.64 R20, [R1+0x690] ;  /* 0x0006900001147983 */ /* 0x000ea20000300a00 */
[----:B---3--:R-:W-:-:S02]  /*47b0*/  F2FP.F16.E5M2.UNPACK_B R8, R8 ;  /* 0x00000008ff08723e */ /* 0x008fc400020004ff */
[----:B------:R-:W-:Y:S02]  /*47c0*/  F2FP.F16.E5M2.UNPACK_B R9, R9 ;  /* 0x00000009ff09723e */ /* 0x000fe400020004ff */
[----:B------:R-:W-:Y:S02]  /*47d0*/  F2FP.F16.E5M2.UNPACK_B R10, R10 ;  /* 0x0000000aff0a723e */ /* 0x000fe400020004ff */
[----:B------:R-:W-:Y:S01]  /*47e0*/  F2FP.F16.E5M2.UNPACK_B R11, R11 ;  /* 0x0000000bff0b723e */ /* 0x000fe200020004ff */
[----:B------:R0:W-:Y:S04]  /*47f0*/  STL.64 [R1+0x670], R6 ;  /* 0x0006700601007387 */ /* 0x0001e80000100a00 */
[----:B0-----:R-:W4:Y:S04]  /*4800*/  LDL.LU R6, [R1+0x244] ;  /* 0x0002440001067983 */ /* 0x001f280000300800 */
[----:B------:R-:W3:Y:S04]  /*4810*/  LDL.LU R7, [R1+0x4c] ;  /* 0x00004c0001077983 */ /* 0x000ee80000300800 */
[----:B------:R0:W-:Y:S04]  /*4820*/  STL.64 [R1+0x668], R4 ;  /* 0x0006680401007387 */ /* 0x0001e80000100a00 */
[----:B0-----:R-:W3:Y:S01]  /*4830*/  LDL.LU R5, [R1+0x44] ;  /* 0x0000440001057983 */ /* 0x001ee20000300800 */
[----:B--2---:R-:W-:-:S15]  /*4840*/  HMMA.16816.F32 R20, R8, R24, R20 ;  /* 0x000000180814723c */ /* 0x004fde0000001814 */
[----:B------:R-:W-:-:S04]  /*4850*/  NOP ;  /* 0x0000000000007918 */ /* 0x000fc80000000000 */
[----:B------:R-:W-:Y:S04]  /*4860*/  STL.64 [R1+0x60], R20 ;  /* 0x0000601401007387 */ /* 0x000fe80000100a00 */
[----:B------:R0:W-:Y:S04]  /*4870*/  STL.64 [R1+0x68], R22 ;  /* 0x0000681601007387 */ /* 0x0001e80000100a00 */
[----:B0-----:R-:W2:Y:S04]  /*4880*/  LDL.LU R23, [R1+0x688] ;  /* 0x0006880001177983 */ /* 0x001ea80000300800 */
[----:B------:R-:W3:Y:S01]  /*4890*/  LDL.LU.64 R20, [R1+0x680] ;  /* 0x0006800001147983 */ /* 0x000ee20000300a00 */
[----:B--2---:R-:W-:-:S02]  /*48a0*/  F2FP.F16.E5M2.UNPACK_B R22, R23 ;  /* 0x00000017ff16723e */ /* 0x004fc400020004ff */
[----:B------:R-:W-:Y:S02]  /*48b0*/  F2FP.F16.E5M2.UNPACK_B R23, R28 ;  /* 0x0000001cff17723e */ /* 0x000fe400020004ff */
[----:B------:R-:W2:Y:S05]  /*48c0*/  LDL.LU R28, [R1+0x67c] ;  /* 0x00067c00011c7983 */ /* 0x000eaa0000300800 */
[----:B------:R-:W-:Y:S01]  /*48d0*/  HMMA.16816.F32 R12, R8, R22, R12 ;  /* 0x00000016080c723c */ /* 0x000fe2000000180c */
[----:B---3--:R-:W-:Y:S02]  /*48e0*/  IMAD R2, R2, 0x100, R5 ;  /* 0x0000010002027824 */ /* 0x008fe400078e0205 */
[----:B----4-:R-:W-:Y:S01]  /*48f0*/  IMAD R3, R3, 0x100, R6 ;  /* 0x0000010003037824 */ /* 0x010fe200078e0206 */
[----:B------:R-:W3:Y:S01]  /*4900*/  LDL.LU.64 R4, [R1+0xd0] ;  /* 0x0000d00001047983 */ /* 0x000ee20000300a00 */
[----:B------:R-:W-:-:S03]  /*4910*/  IMAD R0, R0, 0x100, R7 ;  /* 0x0000010000007824 */ /* 0x000fc600078e0207 */
[----:B------:R-:W3:Y:S11]  /*4920*/  LDL.LU.64 R6, [R1+0xd8] ;  /* 0x0000d80001067983 */ /* 0x000ef60000300a00 */
[----:B------:R0:W-:Y:S04]  /*4930*/  STL.64 [R1+0x90], R12 ;  /* 0x0000900c01007387 */ /* 0x0001e80000100a00 */
[----:B------:R1:W-:Y:S04]  /*4940*/  STL.64 [R1+0x98], R14 ;  /* 0x0000980e01007387 */ /* 0x0003e80000100a00 */
[----:B0-----:R-:W4:Y:S04]  /*4950*/  LDL.LU.64 R12, [R1+0xf0] ;  /* 0x0000f000010c7983 */ /* 0x001f280000300a00 */
[----:B-1----:R-:W4:Y:S01]  /*4960*/  LDL.LU.64 R14, [R1+0xf8] ;  /* 0x0000f800010e7983 */ /* 0x002f220000300a00 */
[----:B--2---:R-:W-:-:S03]  /*4970*/  IMAD R28, R28, 0x100, R19 ;  /* 0x000001001c1c7824 */ /* 0x004fc600078e0213 */
[----:B------:R-:W2:Y:S02]  /*4980*/  LDL.LU R19, [R1+0x678] ;  /* 0x0006780001137983 */ /* 0x000ea40000300800 */
[----:B--2---:R-:W-:-:S05]  /*4990*/  IMAD R26, R26, 0x100, R19 ;  /* 0x000001001a1a7824 */ /* 0x004fca00078e0213 */
[----:B------:R-:W-:Y:S04]  /*49a0*/  STL.64 [R1+0x658], R26 ;  /* 0x0006581a01007387 */ /* 0x000fe80000100a00 */
[----:B------:R0:W-:Y:S04]  /*49b0*/  STL.64 [R1+0x650], R24 ;  /* 0x0006501801007387 */ /* 0x0001e80000100a00 */
[----:B0-----:R-:W2:Y:S04]  /*49c0*/  LDL.LU.64 R24, [R1+0xb0] ;  /* 0x0000b00001187983 */ /* 0x001ea80000300a00 */
[----:B------:R-:W2:Y:S01]  /*49d0*/  LDL.LU.64 R26, [R1+0xb8] ;  /* 0x0000b800011a7983 */ /* 0x000ea20000300a00 */
[----:B------:R-:W-:-:S02]  /*49e0*/  F2FP.F16.E5M2.UNPACK_B R20, R20 ;  /* 0x00000014ff14723e */ /* 0x000fc400020004ff */
[----:B------:R-:W-:Y:S02]  /*49f0*/  F2FP.F16.E5M2.UNPACK_B R21, R21 ;  /* 0x00000015ff15723e */ /* 0x000fe400020004ff */
[----:B------:R-:W-:Y:S02]  /*4a00*/  F2FP.F16.E5M2.UNPACK_B R18, R18 ;  /* 0x00000012ff12723e */ /* 0x000fe400020004ff */
[----:B------:R-:W-:-:S07]  /*4a10*/  F2FP.F16.E5M2.UNPACK_B R19, R17 ;  /* 0x00000011ff13723e */ /* 0x000fce00020004ff */
[C---:B---3--:R-:W-:Y:S08]  /*4a20*/  HMMA.16816.F32 R4, R8.reuse, R18, R4 ;  /* 0x000000120804723c */ /* 0x048ff00000001804 */
[----:B--2---:R-:W-:-:S15]  /*4a30*/  HMMA.16816.F32 R24, R8, R20, R24 ;  /* 0x000000140818723c */ /* 0x004fde0000001818 */
[----:B------:R-:W-:-:S04]  /*4a40*/  NOP ;  /* 0x0000000000007918 */ /* 0x000fc80000000000 */
[----:B------:R0:W-:Y:S04]  /*4a50*/  STL.64 [R1+0xb0], R24 ;  /* 0x0000b01801007387 */ /* 0x0001e80000100a00 */
[----:B------:R1:W-:Y:S04]  /*4a60*/  STL.64 [R1+0xb8], R26 ;  /* 0x0000b81a01007387 */ /* 0x0003e80000100a00 */
[----:B0-----:R-:W2:Y:S04]  /*4a70*/  LDL.LU.64 R24, [R1+0x140] ;  /* 0x0001400001187983 */ /* 0x001ea80000300a00 */
[----:B-1----:R-:W2:Y:S04]  /*4a80*/  LDL.LU.64 R26, [R1+0x148] ;  /* 0x00014800011a7983 */ /* 0x002ea80000300a00 */
[----:B------:R-:W-:Y:S04]  /*4a90*/  STL.64 [R1+0x640], R22 ;  /* 0x0006401601007387 */ /* 0x000fe80000100a00 */
[----:B------:R0:W-:Y:S04]  /*4aa0*/  STL.64 [R1+0x638], R20 ;  /* 0x0006381401007387 */ /* 0x0001e80000100a00 */
[----:B0-----:R-:W3:Y:S04]  /*4ab0*/  LDL.LU.64 R20, [R1+0x130] ;  /* 0x0001300001147983 */ /* 0x001ee80000300a00 */
[----:B------:R-:W3:Y:S04]  /*4ac0*/  LDL.LU.64 R22, [R1+0x138] ;  /* 0x0001380001167983 */ /* 0x000ee80000300a00 */
[----:B------:R-:W-:Y:S04]  /*4ad0*/  STL.64 [R1+0xd0], R4 ;  /* 0x0000d00401007387 */ /* 0x000fe80000100a00 */
[----:B------:R0:W-:Y:S04]  /*4ae0*/  STL.64 [R1+0xd8], R6 ;  /* 0x0000d80601007387 */ /* 0x0001e80000100a00 */
[----:B0-----:R-:W2:Y:S04]  /*4af0*/  LDL.LU.64 R6, [R1+0x670] ;  /* 0x0006700001067983 */ /* 0x001ea80000300a00 */
[----:B------:R-:W3:Y:S01]  /*4b00*/  LDL.LU.64 R4, [R1+0x668] ;  /* 0x0006680001047983 */ /* 0x000ee20000300a00 */
[----:B------:R-:W-:-:S02]  /*4b10*/  F2FP.F16.E5M2.UNPACK_B R16, R16 ;  /* 0x00000010ff10723e */ /* 0x000fc400020004ff */
[----:B--2---:R-:W-:-:S07]  /*4b20*/  F2FP.F16.E5M2.UNPACK_B R17, R7 ;  /* 0x00000007ff11723e */ /* 0x004fce00020004ff */
[----:B----4-:R-:W-:-:S15]  /*4b30*/  HMMA.16816.F32 R12, R8, R16, R12 ;  /* 0x00000010080c723c */ /* 0x010fde000000180c */
[----:B------:R-:W-:-:S04]  /*4b40*/  NOP ;  /* 0x0000000000007918 */ /* 0x000fc80000000000 */
[----:B------:R-:W-:Y:S04]  /*4b50*/  STL.64 [R1+0xf0], R12 ;  /* 0x0000f00c01007387 */ /* 0x000fe80000100a00 */
[----:B------:R0:W-:Y:S04]  /*4b60*/  STL.64 [R1+0xf8], R14 ;  /* 0x0000f80e01007387 */ /* 0x0001e80000100a00 */
[----:B0-----:R-:W2:Y:S04]  /*4b70*/  LDL.LU.64 R14, [R1+0x660] ;  /* 0x00066000010e7983 */ /* 0x001ea80000300a00 */
[----:B------:R-:W-:Y:S04]  /*4b80*/  STL.64 [R1+0x620], R18 ;  /* 0x0006201201007387 */ /* 0x000fe80000100a00 */
[----:B------:R0:W-:Y:S04]  /*4b90*/  STL.64 [R1+0x618], R16 ;  /* 0x0006181001007387 */ /* 0x0001e80000100a00 */
[----:B0-----:R-:W4:Y:S04]  /*4ba0*/  LDL.LU.64 R16, [R1+0x230] ;  /* 0x0002300001107983 */ /* 0x001f280000300a00 */
[----:B------:R-:W4:Y:S01]  /*4bb0*/  LDL.LU.64 R18, [R1+0x238] ;  /* 0x0002380001127983 */ /* 0x000f220000300a00 */
[----:B------:R-:W-:-:S02]  /*4bc0*/  F2FP.F16.E5M2.UNPACK_B R12, R6 ;  /* 0x00000006ff0c723e */ /* 0x000fc400020004ff */
[----:B---3--:R-:W-:-:S07]  /*4bd0*/  F2FP.F16.E5M2.UNPACK_B R13, R5 ;  /* 0x00000005ff0d723e */ /* 0x008fce00020004ff */
[----:B------:R-:W-:-:S15]  /*4be0*/  HMMA.16816.F32 R24, R8, R12, R24 ;  /* 0x0000000c0818723c */ /* 0x000fde0000001818 */
[----:B------:R-:W-:-:S04]  /*4bf0*/  NOP ;  /* 0x0000000000007918 */ /* 0x000fc80000000000 */
[----:B------:R-:W-:Y:S04]  /*4c00*/  STL.64 [R1+0x140], R24 ;  /* 0x0001401801007387 */ /* 0x000fe80000100a00 */
[----:B------:R-:W-:Y:S04]  /*4c10*/  STL.64 [R1+0x148], R26 ;  /* 0x0001481a01007387 */ /* 0x000fe80000100a00 */
[----:B------:R-:W0:Y:S02]  /*4c20*/  LDSM.16.M88.4 R24, [R4+0xc00] ;  /* 0x000c00000418783b */ /* 0x000e240000000200 */
[----:B0-----:R-:W-:-:S02]  /*4c30*/  IMAD.MOV.U32 R4, RZ, RZ, R24 ;  /* 0x000000ffff047224 */ /* 0x001fc400078e0018 */
[----:B------:R-:W-:Y:S02]  /*4c40*/  IMAD.MOV.U32 R5, RZ, RZ, R25 ;  /* 0x000000ffff057224 */ /* 0x000fe400078e0019 */
[----:B------:R-:W-:Y:S01]  /*4c50*/  IMAD.MOV.U32 R6, RZ, RZ, R26 ;  /* 0x000000ffff067224 */ /* 0x000fe200078e001a */
[----:B------:R-:W-:Y:S01]  /*4c60*/  F2FP.F16.E5M2.UNPACK_B R4, R4 ;  /* 0x00000004ff04723e */ /* 0x000fe200020004ff */
[----:B------:R-:W-:Y:S01]  /*4c70*/  IMAD.MOV.U32 R7, RZ, RZ, R27 ;  /* 0x000000ffff077224 */ /* 0x000fe200078e001b */
[----:B------:R-:W-:Y:S02]  /*4c80*/  F2FP.F16.E5M2.UNPACK_B R5, R5 ;  /* 0x00000005ff05723e */ /* 0x000fe400020004ff */
[----:B------:R-:W-:Y:S02]  /*4c90*/  F2FP.F16.E5M2.UNPACK_B R6, R6 ;  /* 0x00000006ff06723e */ /* 0x000fe400020004ff */
[----:B------:R-:W-:Y:S01]  /*4ca0*/  F2FP.F16.E5M2.UNPACK_B R7, R7 ;  /* 0x00000007ff07723e */ /* 0x000fe200020004ff */
[----:B------:R-:W-:Y:S04]  /*4cb0*/  STL.64 [R1+0x40], R24 ;  /* 0x0000401801007387 */ /* 0x000fe80000100a00 */
[----:B------:R0:W-:Y:S04]  /*4cc0*/  STL.64 [R1+0x48], R26 ;  /* 0x0000481a01007387 */ /* 0x0001e80000100a00 */
[----:B0-----:R-:W3:Y:S04]  /*4cd0*/  LDL.LU.64 R26, [R1+0x658] ;  /* 0x00065800011a7983 */ /* 0x001ee80000300a00 */
[----:B------:R-:W3:Y:S01]  /*4ce0*/  LDL.LU.64 R24, [R1+0x650] ;  /* 0x0006500001187983 */ /* 0x000ee20000300a00 */
[C---:B----4-:R-:W-:Y:S08]  /*4cf0*/  HMMA.16816.F32 R16, R8.reuse, R4, R16 ;  /* 0x000000040810723c */ /* 0x050ff00000001810 */
[----:B------:R-:W-:Y:S11]  /*4d00*/  HMMA.16816.F32 R8, R8, R6, R20 ;  /* 0x000000060808723c */ /* 0x000ff60000001814 */
[----:B------:R0:W-:Y:S04]  /*4d10*/  STL.64 [R1+0x230], R16 ;  /* 0x0002301001007387 */ /* 0x0001e80000100a00 */
[----:B------:R1:W-:Y:S04]  /*4d20*/  STL.64 [R1+0x238], R18 ;  /* 0x0002381201007387 */ /* 0x0003e80000100a00 */
[----:B------:R-:W4:Y:S04]  /*4d30*/  LDL.LU.64 R20, [R1+0x220] ;  /* 0x0002200001147983 */ /* 0x000f280000300a00 */
[----:B------:R-:W4:Y:S04]  /*4d40*/  LDL.LU.64 R22, [R1+0x228] ;  /* 0x0002280001167983 */ /* 0x000f280000300a00 */
[----:B------:R2:W-:Y:S04]  /*4d50*/  STL.64 [R1+0x130], R8 ;  /* 0x0001300801007387 */ /* 0x0005e80000100a00 */
[----:B------:R-:W-:Y:S04]  /*4d60*/  STL.64 [R1+0x138], R10 ;  /* 0x0001380a01007387 */ /* 0x000fe80000100a00 */
[----:B0-----:R-:W3:Y:S04]  /*4d70*/  LDL.LU.64 R16, [R1+0x200] ;  /* 0x0002000001107983 */ /* 0x001ee80000300a00 */
[----:B-1----:R-:W3:Y:S01]  /*4d80*/  LDL.LU.64 R18, [R1+0x208] ;  /* 0x0002080001127983 */ /* 0x002ee20000300a00 */
[----:B--2---:R-:W-:-:S03]  /*4d90*/  F2FP.F16.E5M2.UNPACK_B R8, R14 ;  /* 0x0000000eff08723e */ /* 0x004fc600020004ff */
[----:B---3--:R-:W-:Y:S04]  /*4da0*/  STL.64 [R1+0x630], R18 ;  /* 0x0006301201007387 */ /* 0x008fe80000100a00 */
[----:B------:R0:W-:Y:S04]  /*4db0*/  STL.64 [R1+0x628], R16 ;  /* 0x0006281001007387 */ /* 0x0001e80000100a00 */
[----:B0-----:R-:W2:Y:S04]  /*4dc0*/  LDL.LU.64 R16, [R1+0x210] ;  /* 0x0002100001107983 */ /* 0x001ea80000300a00 */
[----:B------:R-:W2:Y:S04]  /*4dd0*/  LDL.LU.64 R18, [R1+0x218] ;  /* 0x0002180001127983 */ /* 0x000ea80000300a00 */
[----:B------:R-:W-:Y:S04]  /*4de0*/  STL.64 [R1+0x5f0], R6 ;  /* 0x0005f00601007387 */ /* 0x000fe80000100a00 */
[----:B------:R0:W-:Y:S04]  /*4df0*/  STL.64 [R1+0x5e8], R4 ;  /* 0x0005e80401007387 */ /* 0x0001e80000100a00 */
[----:B------:R-:W3:Y:S04]  /*4e00*/  LDL.LU R14, [R1+0x648] ;  /* 0x00064800010e7983 */ /* 0x000ee80000300800 */
[----:B0-----:R-:W2:Y:S04]  /*4e10*/  LDL.LU.64 R4, [R1+0x1d0] ;  /* 0x0001d00001047983 */ /* 0x001ea80000300a00 */
[----:B------:R-:W2:Y:S01]  /*4e20*/  LDL.LU.64 R6, [R1+0x1d8] ;  /* 0x0001d80001067983 */ /* 0x000ea20000300a00 */
[----:B------:R-:W-:-:S02]  /*4e30*/  F2FP.F16.E5M2.UNPACK_B R9, R29 ;  /* 0x0000001dff09723e */ /* 0x000fc400020004ff */
[----:B------:R-:W-:Y:S02]  /*4e40*/  F2FP.F16.E5M2.UNPACK_B R10, R27 ;  /* 0x0000001bff0a723e */ /* 0x000fe400020004ff */
[----:B------:R-:W-:-:S07]  /*4e50*/  F2FP.F16.E5M2.UNPACK_B R11, R15 ;  /* 0x0000000fff0b723e */ /* 0x000fce00020004ff */
[C---:B----4-:R-:W-:Y:S01]  /*4e60*/  HMMA.16816.F32 R20, R8.reuse, R24, R20 ;  /* 0x000000180814723c */ /* 0x050fe20000001814 */
[----:B--2---:R-:W-:Y:S04]  /*4e70*/  STL.64 [R1+0x600], R6 ;  /* 0x0006000601007387 */ /* 0x004fe80000100a00 */
[----:B------:R0:W-:Y:S04]  /*4e80*/  STL.64 [R1+0x5f8], R4 ;  /* 0x0005f80401007387 */ /* 0x0001e80000100a00 */
[----:B0-----:R-:W2:Y:S04]  /*4e90*/  LDL.LU.64 R4, [R1+0x1e0] ;  /* 0x0001e00001047983 */ /* 0x001ea80000300a00 */
[----:B------:R-:W4:Y:S04]  /*4ea0*/  LDL.LU.64 R6, [R1+0x1e8] ;  /* 0x0001e80001067983 */ /* 0x000f280000300a00 */
[----:B----4-:R-:W-:Y:S04]  /*4eb0*/  STL.64 [R1+0x610], R6 ;  /* 0x0006100601007387 */ /* 0x010fe80000100a00 */
[----:B--2---:R0:W-:Y:S04]  /*4ec0*/  STL.64 [R1+0x608], R4 ;  /* 0x0006080401007387 */ /* 0x0041e80000100a00 */
[----:B0-----:R-:W2:Y:S04]  /*4ed0*/  LDL.LU.64 R4, [R1+0x1f0] ;  /* 0x0001f00001047983 */ /* 0x001ea80000300a00 */
[----:B------:R-:W2:Y:S04]  /*4ee0*/  LDL.LU.64 R6, [R1+0x1f8] ;  /* 0x0001f80001067983 */ /* 0x000ea80000300a00 */
[----:B------:R-:W-:Y:S04]  /*4ef0*/  STL.64 [R1+0x220], R20 ;  /* 0x0002201401007387 */ /* 0x000fe80000100a00 */
[----:B------:R0:W-:Y:S04]  /*4f00*/  STL.64 [R1+0x228], R22 ;  /* 0x0002281601007387 */ /* 0x0001e80000100a00 */
[----:B0-----:R-:W4:Y:S04]  /*4f10*/  LDL.LU.64 R22, [R1+0x640] ;  /* 0x0006400001167983 */ /* 0x001f280000300a00 */
[----:B------:R-:W2:Y:S01]  /*4f20*/  LDL.LU.64 R20, [R1+0x638] ;  /* 0x0006380001147983 */ /* 0x000ea20000300a00 */
[----:B----4-:R-:W-:-:S15]  /*4f30*/  HMMA.16816.F32 R16, R8, R22, R16 ;  /* 0x000000160810723c */ /* 0x010fde0000001810 */
[----:B------:R-:W-:-:S04]  /*4f40*/  NOP ;  /* 0x0000000000007918 */ /* 0x000fc80000000000 */
[----:B------:R-:W-:Y:S04]  /*4f50*/  STL.64 [R1+0x210], R16 ;  /* 0x0002101001007387 */ /* 0x000fe80000100a00 */
[----:B------:R0:W-:Y:S04]  /*4f60*/  STL.64 [R1+0x218], R18 ;  /* 0x0002181201007387 */ /* 0x0001e80000100a00 */
[----:B0-----:R-:W2:Y:S04]  /*4f70*/  LDL.LU.64 R18, [R1+0x630] ;  /* 0x0006300001127983 */ /* 0x001ea80000300a00 */
[----:B------:R-:W2:Y:S02]  /*4f80*/  LDL.LU.64 R16, [R1+0x628] ;  /* 0x0006280001107983 */ /* 0x000ea40000300a00 */
[----:B--2---:R-:W-:-:S15]  /*4f90*/  HMMA.16816.F32 R16, R8, R20, R16 ;  /* 0x000000140810723c */ /* 0x004fde0000001810 */
[----:B------:R-:W-:-:S04]  /*4fa0*/  NOP ;  /* 0x0000000000007918 */ /* 0x000fc80000000000 */
[----:B------:R-:W-:Y:S01]  /*4fb0*/  IMAD.MOV.U32 R27, RZ, RZ, R18 ;  /* 0x000000ffff1b7224 */ /* 0x000fe200078e0012 */
[----:B------:R0:W-:Y:S01]  /*4fc0*/  STL [R1+0x200], R16 ;  /* 0x0002001001007387 */ /* 0x0001e20000100800 */
[----:B------:R-:W-:-:S03]  /*4fd0*/  IMAD.MOV.U32 R15, RZ, RZ, R19 ;  /* 0x000000ffff0f7224 */ /* 0x000fc600078e0013 */
[----:B------:R-:W2:Y:S01]  /*4fe0*/  LDL.LU.64 R18, [R1+0x620] ;  /* 0x0006200001127983 */ /* 0x000ea20000300a00 */
[----:B------:R-:W-:-:S03]  /*4ff0*/  IMAD.MOV.U32 R29, RZ, RZ, R17 ;  /* 0x000000ffff1d7224 */ /* 0x000fc600078e0011 */
[----:B0-----:R-:W4:Y:S04]  /*5000*/  LDL.LU.64 R16, [R1+0x618] ;  /* 0x0006180001107983 */ /* 0x001f280000300a00 */
[----:B------:R-:W-:Y:S04]  /*5010*/  STL.64 [R1+0x5d8], R22 ;  /* 0x0005d81601007387 */ /* 0x000fe80000100a00 */
[----:B------:R0:W-:Y:S04]  /*5020*/  STL.64 [R1+0x5d0], R20 ;  /* 0x0005d01401007387 */ /* 0x0001e80000100a00 */
[----:B0-----:R-:W3:Y:S04]  /*5030*/  LDL.LU.64 R20, [R1+0x120] ;  /* 0x0001200001147983 */ /* 0x001ee80000300a00 */
[----:B------:R-:W3:Y:S01]  /*5040*/  LDL.LU.64 R22, [R1+0x128] ;  /* 0x0001280001167983 */ /* 0x000ee20000300a00 */
[----:B--2---:R-:W-:-:S15]  /*5050*/  HMMA.16816.F32 R4, R8, R18, R4 ;  /* 0x000000120804723c */ /* 0x004fde0000001804 */
[----:B------:R-:W-:-:S04]  /*5060*/  NOP ;  /* 0x0000000000007918 */ /* 0x000fc80000000000 */
[----:B------:R-:W-:Y:S04]  /*5070*/  STL.64 [R1+0x1f0], R4 ;  /* 0x0001f00401007387 */ /* 0x000fe80000100a00 */
[----:B------:R0:W-:Y:S04]  /*5080*/  STL.64 [R1+0x1f8], R6 ;  /* 0x0001f80601007387 */ /* 0x0001e80000100a00 */
[----:B0-----:R-:W4:Y:S04]  /*5090*/  LDL.LU.64 R6, [R1+0x610] ;  /* 0x0006100001067983 */ /* 0x001f280000300a00 */
[----:B------:R-:W4:Y:S02]  /*50a0*/  LDL.LU.64 R4, [R1+0x608] ;  /* 0x0006080001047983 */ /* 0x000f240000300a00 */
[----:B----4-:R-:W-:-:S15]  /*50b0*/  HMMA.16816.F32 R4, R8, R16, R4 ;  /* 0x000000100804723c */ /* 0x010fde0000001804 */
[----:B------:R-:W-:-:S04]  /*50c0*/  NOP ;  /* 0x0000000000007918 */ /* 0x000fc80000000000 */
[----:B------:R-:W-:Y:S04]  /*50d0*/  STL.64 [R1+0x1e0], R4 ;  /* 0x0001e00401007387 */ /* 0x000fe80000100a00 */
[----:B------:R0:W-:Y:S04]  /*50e0*/  STL.64 [R1+0x1e8], R6 ;  /* 0x0001e80601007387 */ /* 0x0001e80000100a00 */
[----:B0-----:R-:W2:Y:S04]  /*50f0*/  LDL.LU.64 R6, [R1+0x600] ;  /* 0x0006000001067983 */ /* 0x001ea80000300a00 */
[----:B------:R-:W2:Y:S04]  /*5100*/  LDL.LU.64 R4, [R1+0x5f8] ;  /* 0x0005f80001047983 */ /* 0x000ea80000300a00 */
[----:B------:R-:W-:Y:S04]  /*5110*/  STL.64 [R1+0x5b8], R18 ;  /* 0x0005b81201007387 */ /* 0x000fe80000100a00 */
[----:B------:R0:W-:Y:S04]  /*5120*/  STL.64 [R1+0x5b0], R16 ;  /* 0x0005b01001007387 */ /* 0x0001e80000100a00 */
[----:B0-----:R-:W4:Y:S04]  /*5130*/  LDL.LU.64 R16, [R1+0x1c0] ;  /* 0x0001c00001107983 */ /* 0x001f280000300a00 */
[----:B------:R-:W4:Y:S01]  /*5140*/  LDL.LU.64 R18, [R1+0x1c8] ;  /* 0x0001c80001127983 */ /* 0x000f220000300a00 */
[----:B--2---:R-:W-:-:S15]  /*5150*/  HMMA.16816.F32 R4, R8, R12, R4 ;  /* 0x0000000c0804723c */ /* 0x004fde0000001804 */
[----:B------:R-:W-:-:S04]  /*5160*/  NOP ;  /* 0x0000000000007918 */ /* 0x000fc80000000000 */
[----:B------:R-:W-:Y:S04]  /*5170*/  STL.64 [R1+0x1d0], R4 ;  /* 0x0001d00401007387 */ /* 0x000fe80000100a00 */
[----:B------:R0:W-:Y:S04]  /*5180*/  STL.64 [R1+0x1d8], R6 ;  /* 0x0001d80601007387 */ /* 0x0001e80000100a00 */
[----:B0-----:R-:W2:Y:S04]  /*5190*/  LDL.LU.64 R6, [R1+0x5f0] ;  /* 0x0005f00001067983 */ /* 0x001ea80000300a00 */
[----:B------:R-:W4:Y:S04]  /*51a0*/  LDL.LU.64 R4, [R1+0x5e8] ;  /* 0x0005e80001047983 */ /* 0x000f280000300a00 */
[----:B---3--:R-:W-:Y:S04]  /*51b0*/  STL.64 [R1+0x598], R14 ;  /* 0x0005980e01007387 */ /* 0x008fe80000100a00 */
[----:B------:R2:W-:Y:S02]  /*51c0*/  STL.64 [R1+0x590], R12 ;  /* 0x0005900c01007387 */ /* 0x0005e40000100a00 */
[C---:B--2---:R-:W-:Y:S08]  /*51d0*/  HMMA.16816.F32 R12, R8.reuse, R6, R20 ;  /* 0x00000006080c723c */ /* 0x044ff00000001814 */
[----:B----4-:R-:W-:Y:S01]  /*51e0*/  HMMA.16816.F32 R16, R8, R4, R16 ;  /* 0x000000040810723c */ /* 0x010fe20000001810 */
[----:B------:R-:W2:-:S15]  /*51f0*/  LDL.LU R11, [R1+0x258] ;  /* 0x00025800010b7983 */ /* 0x000e9e0000300800 */
[----:B------:R-:W-:-:S03]  /*5200*/  NOP ;  /* 0x0000000000007918 */ /* 0x000fc60000000000 */
[----:B------:R0:W-:Y:S04]  /*5210*/  STL.64 [R1+0x1c0], R16 ;  /* 0x0001c01001007387 */ /* 0x0001e80000100a00 */
[----:B------:R1:W-:Y:S04]  /*5220*/  STL.64 [R1+0x1c8], R18 ;  /* 0x0001c81201007387 */ /* 0x0003e80000100a00 */
[----:B------:R-:W3:Y:S04]  /*5230*/  LDL.LU.64 R20, [R1+0x1b0] ;  /* 0x0001b00001147983 */ /* 0x000ee80000300a00 */
[----:B------:R-:W-:Y:S04]  /*5240*/  STL.64 [R1+0x120], R12 ;  /* 0x0001200c01007387 */ /* 0x000fe80000100a00 */
[----:B------:R-:W-:Y:S04]  /*5250*/  STL.64 [R1+0x128], R14 ;  /* 0x0001280e01007387 */ /* 0x000fe80000100a00 */
[----:B------:R-:W3:Y:S04]  /*5260*/  LDL.LU.64 R22, [R1+0x1b8] ;  /* 0x0001b80001167983 */ /* 0x000ee80000300a00 */
[----:B0-----:R-:W4:Y:S04]  /*5270*/  LDL.LU.64 R16, [R1+0x190] ;  /* 0x0001900001107983 */ /* 0x001f280000300a00 */
[----:B-1----:R-:W2:Y:S01]  /*5280*/  LDL.LU.64 R18, [R1+0x198] ;  /* 0x0001980001127983 */ /* 0x002ea20000300a00 */
[----:B------:R-:W-:-:S02]  /*5290*/  F2FP.F16.E5M2.UNPACK_B R9, R2 ;  /* 0x00000002ff09723e */ /* 0x000fc400020004ff */
[----:B------:R-:W-:Y:S01]  /*52a0*/  F2FP.F16.E5M2.UNPACK_B R10, R3 ;  /* 0x00000003ff0a723e */ /* 0x000fe200020004ff */
[----:B--2---:R-:W-:Y:S04]  /*52b0*/  STL.64 [R1+0x5c8], R18 ;  /* 0x0005c81201007387 */ /* 0x004fe80000100a00 */
[----:B----4-:R0:W-:Y:S04]  /*52c0*/  STL.64 [R1+0x5c0], R16 ;  /* 0x0005c01001007387 */ /* 0x0101e80000100a00 */
[----:B0-----:R-:W2:Y:S04]  /*52d0*/  LDL.LU.64 R16, [R1+0x1a0] ;  /* 0x0001a00001107983 */ /* 0x001ea80000300a00 */
[----:B------:R-:W2:Y:S04]  /*52e0*/  LDL.LU.64 R18, [R1+0x1a8] ;  /* 0x0001a80001127983 */ /* 0x000ea80000300a00 */
[----:B------:R-:W4:Y:S04]  /*52f0*/  LDL.LU.64 R12, [R1+0x170] ;  /* 0x00017000010c7983 */ /* 0x000f280000300a00 */
[----:B------:R-:W2:Y:S01]  /*5300*/  LDL.LU.64 R14, [R1+0x178] ;  /* 0x00017800010e7983 */ /* 0x000ea20000300a00 */
[----:B------:R-:W-:-:S02]  /*5310*/  F2FP.F16.E5M2.UNPACK_B R8, R11 ;  /* 0x0000000bff08723e */ /* 0x000fc400020004ff */
[----:B------:R-:W-:-:S07]  /*5320*/  F2FP.F16.E5M2.UNPACK_B R11, R0 ;  /* 0x00000000ff0b723e */ /* 0x000fce00020004ff */
[C---:B---3--:R-:W-:Y:S01]  /*5330*/  HMMA.16816.F32 R20, R8.reuse, R24, R20 ;  /* 0x000000180814723c */ /* 0x048fe20000001814 */
[----:B--2---:R-:W-:Y:S04]  /*5340*/  STL.64 [R1+0x5a8], R14 ;  /* 0x0005a80e01007387 */ /* 0x004fe80000100a00 */
[----:B----4-:R0:W-:Y:S04]  /*5350*/  STL.64 [R1+0x5a0], R12 ;  /* 0x0005a00c01007387 */ /* 0x0101e80000100a00 */
[----:B0-----:R-:W2:Y:S04]  /*5360*/  LDL.LU.64 R12, [R1+0x180] ;  /* 0x00018000010c7983 */ /* 0x001ea80000300a00 */
[----:B------:R-:W2:Y:S04]  /*5370*/  LDL.LU.64 R14, [R1+0x188] ;  /* 0x00018800010e7983 */ /* 0x000ea80000300a00 */
[----:B------:R-:W-:Y:S04]  /*5380*/  STL.64 [R1+0x588], R6 ;  /* 0x0005880601007387 */ /* 0x000fe80000100a00 */
[----:B------:R0:W-:Y:S04]  /*5390*/  STL.64 [R1+0x580], R4 ;  /* 0x0005800401007387 */ /* 0x0001e80000100a00 */
[----:B------:R-:W3:Y:S04]  /*53a0*/  LDL.LU R2, [R1+0x5e4] ;  /* 0x0005e40001027983 */ /* 0x000ee80000300800 */
[----:B------:R-:W3:Y:S04]  /*53b0*/  LDL.LU R3, [R1+0x5e0] ;  /* 0x0005e00001037983 */ /* 0x000ee80000300800 */
[----:B0-----:R-:W4:Y:S04]  /*53c0*/  LDL.LU.64 R4, [R1+0x160] ;  /* 0x0001600001047983 */ /* 0x001f280000300a00 */
[----:B------:R-:W4:Y:S04]  /*53d0*/  LDL.LU.64 R6, [R1+0x168] ;  /* 0x0001680001067983 */ /* 0x000f280000300a00 */
[----:B------:R-:W-:Y:S04]  /*53e0*/  STL.64 [R1+0x1b0], R20 ;  /* 0x0001b01401007387 */ /* 0x000fe80000100a00 */
[----:B------:R0:W-:Y:S04]  /*53f0*/  STL.64 [R1+0x1b8], R22 ;  /* 0x0001b81601007387 */ /* 0x0001e80000100a00 */
[----:B0-----:R-:W2:Y:S04]  /*5400*/  LDL.LU.64 R22, [R1+0x5d8] ;  /* 0x0005d80001167983 */ /* 0x001ea80000300a00 */
[----:B------:R-:W3:Y:S01]  /*5410*/  LDL.LU.64 R20, [R1+0x5d0] ;  /* 0x0005d00001147983 */ /* 0x000ee20000300a00 */
[----:B--2---:R-:W-:-:S15]  /*5420*/  HMMA.16816.F32 R16, R8, R22, R16 ;  /* 0x000000160810723c */ /* 0x004fde0000001810 */
[----:B------:R-:W-:-:S04]  /*5430*/  NOP ;  /* 0x0000000000007918 */ /* 0x000fc80000000000 */
[----:B------:R-:W-:Y:S04]  /*5440*/  STL.64 [R1+0x1a0], R16 ;  /* 0x0001a01001007387 */ /* 0x000fe80000100a00 */
[----:B------:R0:W-:Y:S04]  /*5450*/  STL.64 [R1+0x1a8], R18 ;  /* 0x0001a81201007387 */ /* 0x0001e80000100a00 */
[----:B0-----:R-:W3:Y:S04]  /*5460*/  LDL.LU.64 R18, [R1+0x5c8] ;  /* 0x0005c80001127983 */ /* 0x001ee80000300a00 */
[----:B------:R-:W3:Y:S02]  /*5470*/  LDL.LU.64 R16, [R1+0x5c0] ;  /* 0x0005c00001107983 */ /* 0x000ee40000300a00 */
[----:B---3--:R-:W-:-:S15]  /*5480*/  HMMA.16816.F32 R16, R8, R20, R16 ;  /* 0x000000140810723c */ /* 0x008fde0000001810 */
[----:B------:R-:W-:-:S04]  /*5490*/  NOP ;  /* 0x0000000000007918 */ /* 0x000fc80000000000 */
[----:B------:R-:W-:Y:S04]  /*54a0*/  STL.64 [R1+0x190], R16 ;  /* 0x0001901001007387 */ /* 0x000fe80000100a00 */
[----:B------:R0:W-:Y:S04]  /*54b0*/  STL.64 [R1+0x198], R18 ;  /* 0x0001981201007387 */ /* 0x0001e80000100a00 */
[----:B0-----:R-:W2:Y:S04]  /*54c0*/  LDL.LU.64 R18, [R1+0x5b8] ;  /* 0x0005b80001127983 */ /* 0x001ea80000300a00 */
[----:B------:R-:W3:Y:S04]  /*54d0*/  LDL.LU.64 R16, [R1+0x5b0] ;  /* 0x0005b00001107983 */ /* 0x000ee80000300a00 */
[----:B------:R0:W-:Y:S04]  /*54e0*/  STL.64 [R1+0x570], R22 ;  /* 0x0005701601007387 */ /* 0x0001e80000100a00 */
[----:B0-----:R-:W3:Y:S04]  /*54f0*/  LDL.LU R22, [R1+0x268] ;  /* 0x0002680001167983 */ /* 0x001ee80000300800 */
[----:B------:R-:W3:Y:S04]  /*5500*/  LDL.LU R23, [R1+0x264] ;  /* 0x0002640001177983 */ /* 0x000ee80000300800 */
[----:B------:R0:W-:Y:S04]  /*5510*/  STL.64 [R1+0x568], R20 ;  /* 0x0005681401007387 */ /* 0x0001e80000100a00 */
[----:B0-----:R-:W3:Y:S04]  /*5520*/  LDL.LU R20, [R1+0x260] ;  /* 0x0002600001147983 */ /* 0x001ee80000300800 */
[----:B------:R-:W3:Y:S01]  /*5530*/  LDL.LU R21, [R1+0x25c] ;  /* 0x00025c0001157983 */ /* 0x000ee20000300800 */
        /* <DEDUP_REMOVED lines=11> */
[----:B------:R-:W4:Y:S04]  /*55f0*/  LDL.LU.64 R12, [R1+0x590] ;  /* 0x00059000010c7983 */ /* 0x000f280000300a00 */
[----:B------:R-:W-:Y:S04]  /*5600*/  STL.64 [R1+0x550], R18 ;  /* 0x0005501201007387 */ /* 0x000fe80000100a00 */
[----:B------:R0:W-:Y:S04]  /*5610*/  STL.64 [R1+0x548], R16 ;  /* 0x0005481001007387 */ /* 0x0001e80000100a00 */
[----:B0-----:R-:W3:Y:S04]  /*5620*/  LDL.LU.64 R16, [R1+0x110] ;  /* 0x0001100001107983 */ /* 0x001ee80000300a00 */
[----:B------:R-:W3:Y:S01]  /*5630*/  LDL.LU.64 R18, [R1+0x118] ;  /* 0x0001180001127983 */ /* 0x000ee20000300a00 */
[----:B----4-:R-:W-:-:S15]  /*5640*/  HMMA.16816.F32 R4, R8, R12, R4 ;  /* 0x0000000c0804723c */ /* 0x010fde0000001804 */
[----:B------:R-:W-:-:S04]  /*5650*/  NOP ;  /* 0x0000000000007918 */ /* 0x000fc80000000000 */
[----:B------:R-:W-:Y:S04]  /*5660*/  STL.64 [R1+0x160], R4 ;  /* 0x0001600401007387 */ /* 0x000fe80000100a00 */
[----:B------:R0:W-:Y:S04]  /*5670*/  STL.64 [R1+0x168], R6 ;  /* 0x0001680601007387 */ /* 0x0001e80000100a00 */
[----:B0-----:R-:W3:Y:S04]  /*5680*/  LDL.LU.64 R6, [R1+0x588] ;  /* 0x0005880001067983 */ /* 0x001ee80000300a00 */
[----:B------:R-:W4:Y:S04]  /*5690*/  LDL.LU.64 R4, [R1+0x580] ;  /* 0x0005800001047983 */ /* 0x000f280000300a00 */
[----:B--2---:R-:W-:Y:S04]  /*56a0*/  STL.64 [R1+0x530], R14 ;  /* 0x0005300e01007387 */ /* 0x004fe80000100a00 */
[----:B------:R0:W-:Y:S04]  /*56b0*/  STL.64 [R1+0x528], R12 ;  /* 0x0005280c01007387 */ /* 0x0001e80000100a00 */
[----:B0-----:R-:W4:Y:S04]  /*56c0*/  LDL.LU.64 R12, [R1+0x150] ;  /* 0x00015000010c7983 */ /* 0x001f280000300a00 */
[----:B------:R-:W4:Y:S02]  /*56d0*/  LDL.LU.64 R14, [R1+0x158] ;  /* 0x00015800010e7983 */ /* 0x000f240000300a00 */
[----:B----4-:R-:W-:-:S15]  /*56e0*/  HMMA.16816.F32 R12, R8, R4, R12 ;  /* 0x00000004080c723c */ /* 0x010fde000000180c */
[----:B------:R-:W-:-:S04]  /*56f0*/  NOP ;  /* 0x0000000000007918 */ /* 0x000fc80000000000 */
[----:B------:R-:W-:Y:S04]  /*5700*/  STL.64 [R1+0x150], R12 ;  /* 0x0001500c01007387 */ /* 0x000fe80000100a00 */
[----:B------:R3:W-:Y:S02]  /*5710*/  STL.64 [R1+0x158], R14 ;  /* 0x0001580e01007387 */ /* 0x0007e40000100a00 */
[----:B---3--:R-:W-:Y:S01]  /*5720*/  HMMA.16816.F32 R12, R8, R6, R16 ;  /* 0x00000006080c723c */ /* 0x008fe20000001810 */
[----:B------:R-:W-:Y:S02]  /*5730*/  IMAD R10, R21, 0x100, R20 ;  /* 0x00000100150a7824 */ /* 0x000fe400078e0214 */
[----:B------:R-:W-:-:S15]  /*5740*/  IMAD R11, R23, 0x100, R22 ;  /* 0x00000100170b7824 */ /* 0x000fde00078e0216 */
[----:B------:R-:W-:Y:S01]  /*5750*/  NOP ;  /* 0x0000000000007918 */ /* 0x000fe20000000000 */
[----:B------:R-:W-:Y:S01]  /*5760*/  IMAD.MOV.U32 R0, RZ, RZ, R15 ;  /* 0x000000ffff007224 */ /* 0x000fe200078e000f */
[----:B------:R-:W-:Y:S04]  /*5770*/  STL.64 [R1+0x110], R12 ;  /* 0x0001100c01007387 */ /* 0x000fe80000100a00 */
[----:B------:R-:W-:Y:S04]  /*5780*/  STL [R1+0x118], R14 ;  /* 0x0001180e01007387 */ /* 0x000fe80000100800 */
[----:B------:R-:W-:Y:S04]  /*5790*/  STL.64 [R1+0x520], R6 ;  /* 0x0005200601007387 */ /* 0x000fe80000100a00 */
[----:B------:R-:W-:Y:S04]  /*57a0*/  STL.64 [R1+0x518], R4 ;  /* 0x0005180401007387 */ /* 0x000fe80000100a00 */
[----:B------:R0:W-:Y:S04]  /*57b0*/  STL [R1+0x430], R0 ;  /* 0x0004300001007387 */ /* 0x0001e80000100800 */
[----:B0-----:R-:W2:Y:S04]  /*57c0*/  LDL.LU R0, [R1+0x2b4] ;  /* 0x0002b40001007983 */ /* 0x001ea80000300800 */
[----:B------:R-:W3:Y:S04]  /*57d0*/  LDL.LU.64 R20, [R1+0x100] ;  /* 0x0001000001147983 */ /* 0x000ee80000300a00 */
[----:B------:R-:W3:Y:S04]  /*57e0*/  LDL.LU.64 R22, [R1+0x108] ;  /* 0x0001080001167983 */ /* 0x000ee80000300a00 */
[----:B------:R-:W4:Y:S04]  /*57f0*/  LDL.LU.64 R16, [R1+0xc0] ;  /* 0x0000c00001107983 */ /* 0x000f280000300a00 */
[----:B------:R-:W2:Y:S01]  /*5800*/  LDL.LU.64 R18, [R1+0xc8] ;  /* 0x0000c80001127983 */ /* 0x000ea20000300a00 */
[----:B------:R-:W-:-:S02]  /*5810*/  F2FP.F16.E5M2.UNPACK_B R8, R28 ;  /* 0x0000001cff08723e */ /* 0x000fc400020004ff */
[----:B------:R-:W-:Y:S02]  /*5820*/  F2FP.F16.E5M2.UNPACK_B R9, R26 ;  /* 0x0000001aff09723e */ /* 0x000fe400020004ff */
[----:B------:R-:W-:Y:S02]  /*5830*/  F2FP.F16.E5M2.UNPACK_B R10, R10 ;  /* 0x0000000aff0a723e */ /* 0x000fe400020004ff */
[----:B------:R-:W-:Y:S01]  /*5840*/  F2FP.F16.E5M2.UNPACK_B R11, R11 ;  /* 0x0000000bff0b723e */ /* 0x000fe200020004ff */
[----:B--2---:R-:W-:Y:S04]  /*5850*/  STL.64 [R1+0x560], R18 ;  /* 0x0005601201007387 */ /* 0x004fe80000100a00 */
[----:B----4-:R0:W-:Y:S04]  /*5860*/  STL.64 [R1+0x558], R16 ;  /* 0x0005581001007387 */ /* 0x0101e80000100a00 */
[----:B0-----:R-:W2:Y:S04]  /*5870*/  LDL.LU.64 R16, [R1+0xe0] ;  /* 0x0000e00001107983 */ /* 0x001ea80000300a00 */
[----:B------:R-:W2:Y:S04]  /*5880*/  LDL.LU.64 R18, [R1+0xe8] ;  /* 0x0000e80001127983 */ /* 0x000ea80000300a00 */
[----:B------:R-:W4:Y:S04]  /*5890*/  LDL.LU R28, [R1+0x578] ;  /* 0x00057800011c7983 */ /* 0x000f280000300800 */
[----:B------:R-:W2:Y:S04]  /*58a0*/  LDL.LU.64 R12, [R1+0x80] ;  /* 0x00008000010c7983 */ /* 0x000ea80000300a00 */
[----:B------:R-:W2:Y:S01]  /*58b0*/  LDL.LU.64 R14, [R1+0x88] ;  /* 0x00008800010e7983 */ /* 0x000ea20000300a00 */
[C---:B---3--:R-:W-:Y:S03]  /*58c0*/  HMMA.16816.F32 R20, R8.reuse, R24, R20 ;  /* 0x000000180814723c */ /* 0x048fe60000001814 */
[----:B--2---:R-:W-:Y:S04]  /*58d0*/  STL.64 [R1+0x540], R14 ;  /* 0x0005400e01007387 */ /* 0x004fe80000100a00 */
[----:B------:R0:W-:Y:S04]  /*58e0*/  STL.64 [R1+0x538], R12 ;  /* 0x0005380c01007387 */ /* 0x0001e80000100a00 */
[----:B0-----:R-:W2:Y:S04]  /*58f0*/  LDL.LU.64 R12, [R1+0xa0] ;  /* 0x0000a000010c7983 */ /* 0x001ea80000300a00 */
[----:B------:R-:W2:Y:S04]  /*5900*/  LDL.LU.64 R14, [R1+0xa8] ;  /* 0x0000a800010e7983 */ /* 0x000ea80000300a00 */
[----:B------:R-:W3:Y:S04]  /*5910*/  LDL.LU.64 R4, [R1+0x70] ;  /* 0x0000700001047983 */ /* 0x000ee80000300a00 */
[----:B------:R-:W3:Y:S04]  /*5920*/  LDL.LU.64 R6, [R1+0x78] ;  /* 0x0000780001067983 */ /* 0x000ee80000300a00 */
[----:B------:R-:W-:Y:S04]  /*5930*/  STL.64 [R1+0x100], R20 ;  /* 0x0001001401007387 */ /* 0x000fe80000100a00 */
[----:B------:R0:W-:Y:S04]  /*5940*/  STL.64 [R1+0x108], R22 ;  /* 0x0001081601007387 */ /* 0x0001e80000100a00 */
[----:B0-----:R-:W2:Y:S04]  /*5950*/  LDL.LU.64 R22, [R1+0x570] ;  /* 0x0005700001167983 */ /* 0x001ea80000300a00 */
[----:B------:R-:W3:Y:S04]  /*5960*/  LDL.LU.64 R20, [R1+0x568] ;  /* 0x0005680001147983 */ /* 0x000ee80000300a00 */
[----:B------:R-:W3:Y:S04]  /*5970*/  LDL.LU R24, [R1+0x2ac] ;  /* 0x0002ac0001187983 */ /* 0x000ee80000300800 */
[----:B------:R-:W3:Y:S01]  /*5980*/  LDL.LU R25, [R1+0x2b8] ;  /* 0x0002b80001197983 */ /* 0x000ee20000300800 */
[----:B--2---:R-:W-:-:S15]  /*5990*/  HMMA.16816.F32 R16, R8, R22, R16 ;  /* 0x000000160810723c */ /* 0x004fde0000001810 */
[----:B------:R-:W-:-:S04]  /*59a0*/  NOP ;  /* 0x0000000000007918 */ /* 0x000fc80000000000 */
[----:B------:R-:W-:Y:S04]  /*59b0*/  STL.64 [R1+0xe0], R16 ;  /* 0x0000e01001007387 */ /* 0x000fe80000100a00 */
[----:B------:R0:W-:Y:S04]  /*59c0*/  STL.64 [R1+0xe8], R18 ;  /* 0x0000e81201007387 */ /* 0x0001e80000100a00 */
[----:B0-----:R-:W3:Y:S04]  /*59d0*/  LDL.LU.64 R18, [R1+0x560] ;  /* 0x0005600001127983 */ /* 0x001ee80000300a00 */
[----:B------:R-:W3:Y:S02]  /*59e0*/  LDL.LU.64 R16, [R1+0x558] ;  /* 0x0005580001107983 */ /* 0x000ee40000300a00 */
[----:B---3--:R-:W-:Y:S02]  /*59f0*/  HMMA.16816.F32 R20, R8, R20, R16 ;  /* 0x000000140814723c */ /* 0x008fe40000001810 */
[----:B------:R-:W2:Y:S04]  /*5a00*/  LDL.LU.64 R18, [R1+0x550] ;  /* 0x0005500001127983 */ /* 0x000ea80000300a00 */
[----:B------:R-:W3:-:S13]  /*5a10*/  LDL.LU.64 R16, [R1+0x548] ;  /* 0x0005480001107983 */ /* 0x000eda0000300a00 */
[----:B------:R0:W-:Y:S04]  /*5a20*/  STL.64 [R1+0xc0], R20 ;  /* 0x0000c01401007387 */ /* 0x0001e80000100a00 */
[----:B------:R1:W-:Y:S04]  /*5a30*/  STL.64 [R1+0xc8], R22 ;  /* 0x0000c81601007387 */ /* 0x0003e80000100a00 */
[----:B0-----:R-:W3:Y:S04]  /*5a40*/  LDL.LU.64 R20, [R1+0x30] ;  /* 0x0000300001147983 */ /* 0x001ee80000300a00 */
[----:B-1----:R-:W3:Y:S01]  /*5a50*/  LDL.LU.64 R22, [R1+0x38] ;  /* 0x0000380001167983 */ /* 0x002ee20000300a00 */
[C---:B--2---:R-:W-:Y:S03]  /*5a60*/  HMMA.16816.F32 R12, R8.reuse, R18, R12 ;  /* 0x00000012080c723c */ /* 0x044fe6000000180c */
[----:B---3--:R-:W-:Y:S04]  /*5a70*/  STL.64 [R1+0x510], R22 ;  /* 0x0005101601007387 */ /* 0x008fe80000100a00 */
[----:B------:R0:W-:Y:S04]  /*5a80*/  STL.64 [R1+0x508], R20 ;  /* 0x0005081401007387 */ /* 0x0001e80000100a00 */
[----:B0-----:R-:W2:Y:S04]  /*5a90*/  LDL.LU.64 R20, [R1+0x50] ;  /* 0x0000500001147983 */ /* 0x001ea80000300a00 */
[----:B------:R-:W2:Y:S04]  /*5aa0*/  LDL.LU.64 R22, [R1+0x58] ;  /* 0x0000580001167983 */ /* 0x000ea80000300a00 */
[----:B------:R-:W-:Y:S04]  /*5ab0*/  STL.64 [R1+0xa0], R12 ;  /* 0x0000a00c01007387 */ /* 0x000fe80000100a00 */
[----:B------:R0:W-:Y:S04]  /*5ac0*/  STL.64 [R1+0xa8], R14 ;  /* 0x0000a80e01007387 */ /* 0x0001e80000100a00 */
[----:B0-----:R-:W3:Y:S04]  /*5ad0*/  LDL.LU.64 R14, [R1+0x540] ;  /* 0x00054000010e7983 */ /* 0x001ee80000300a00 */
[----:B------:R-:W3:Y:S04]  /*5ae0*/  LDL.LU.64 R12, [R1+0x538] ;  /* 0x00053800010c7983 */ /* 0x000ee80000300a00 */
[----:B------:R-:W2:Y:S01]  /*5af0*/  LDL.LU R19, [R1+0x2b0] ;  /* 0x0002b00001137983 */ /* 0x000ea20000300800 */
[----:B---3--:R-:W-:-:S15]  /*5b00*/  HMMA.16816.F32 R12, R8, R16, R12 ;  /* 0x00000010080c723c */ /* 0x008fde000000180c */
[----:B------:R-:W-:-:S04]  /*5b10*/  NOP ;  /* 0x0000000000007918 */ /* 0x000fc80000000000 */
[----:B------:R-:W-:Y:S04]  /*5b20*/  STL.64 [R1+0x80], R12 ;  /* 0x0000800c01007387 */ /* 0x000fe80000100a00 */
[----:B------:R0:W-:Y:S04]  /*5b30*/  STL.64 [R1+0x88], R14 ;  /* 0x0000880e01007387 */ /* 0x0001e80000100a00 */
[----:B0-----:R-:W4:Y:S04]  /*5b40*/  LDL.LU.64 R14, [R1+0x530] ;  /* 0x00053000010e7983 */ /* 0x001f280000300a00 */
[----:B------:R-:W3:Y:S02]  /*5b50*/  LDL.LU.64 R12, [R1+0x528] ;  /* 0x00052800010c7983 */ /* 0x000ee40000300a00 */
[----:B---3--:R-:W-:-:S15]  /*5b60*/  HMMA.16816.F32 R4, R8, R12, R4 ;  /* 0x0000000c0804723c */ /* 0x008fde0000001804 */
[----:B------:R-:W-:-:S04]  /*5b70*/  NOP ;  /* 0x0000000000007918 */ /* 0x000fc80000000000 */
[----:B------:R-:W-:Y:S01]  /*5b80*/  STL.64 [R1+0x70], R4 ;  /* 0x0000700401007387 */ /* 0x000fe20000100a00 */
[----:B------:R-:W-:-:S03]  /*5b90*/  IMAD.MOV.U32 R26, RZ, RZ, R7 ;  /* 0x000000ffff1a7224 */ /* 0x000fc600078e0007 */
[----:B------:R0:W-:Y:S04]  /*5ba0*/  STL [R1+0x78], R6 ;  /* 0x0000780601007387 */ /* 0x0001e80000100800 */
[----:B0-----:R-:W3:Y:S04]  /*5bb0*/  LDL.LU.64 R6, [R1+0x520] ;  /* 0x0005200001067983 */ /* 0x001ee80000300a00 */
[----:B------:R-:W2:Y:S04]  /*5bc0*/  LDL.LU.64 R4, [R1+0x518] ;  /* 0x0005180001047983 */ /* 0x000ea80000300a00 */
[----:B------:R-:W-:Y:S01]  /*5bd0*/  STL [R1+0x4a8], R26 ;  /* 0x0004a81a01007387 */ /* 0x000fe20000100800 */
[----:B--2---:R-:W-:-:S15]  /*5be0*/  HMMA.16816.F32 R20, R8, R4, R20 ;  /* 0x000000040814723c */ /* 0x004fde0000001814 */
[----:B------:R-:W-:-:S04]  /*5bf0*/  NOP ;  /* 0x0000000000007918 */ /* 0x000fc80000000000 */
[----:B------:R-:W-:Y:S04]  /*5c00*/  STL.64 [R1+0x50], R20 ;  /* 0x0000501401007387 */ /* 0x000fe80000100a00 */
[----:B------:R0:W-:Y:S04]  /*5c10*/  STL.64 [R1+0x58], R22 ;  /* 0x0000581601007387 */ /* 0x0001e80000100a00 */
[----:B0-----:R-:W3:Y:S04]  /*5c20*/  LDL.LU.64 R22, [R1+0x510] ;  /* 0x0005100001167983 */ /* 0x001ee80000300a00 */
[----:B------:R-:W3:Y:S01]  /*5c30*/  LDL.LU.64 R20, [R1+0x508] ;  /* 0x0005080001147983 */ /* 0x000ee20000300a00 */
[----:B------:R-:W-:Y:S01]  /*5c40*/  IMAD R4, R24, 0x100, R19 ;  /* 0x0000010018047824 */ /* 0x000fe200078e0213 */
[----:B---3--:R-:W-:Y:S02]  /*5c50*/  HMMA.16816.F32 R8, R8, R6, R20 ;  /* 0x000000060808723c */ /* 0x008fe40000001814 */
[----:B------:R-:W2:Y:S04]  /*5c60*/  LDL.LU R21, [R1+0x14] ;  /* 0x0000140001157983 */ /* 0x000ea80000300800 */
[----:B------:R-:W3:Y:S04]  /*5c70*/  LDL.LU R18, [R1+0x18] ;  /* 0x0000180001127983 */ /* 0x000ee80000300800 */
[----:B------:R-:W3:Y:S04]  /*5c80*/  LDL.LU R19, [R1+0x1c] ;  /* 0x00001c0001137983 */ /* 0x000ee80000300800 */
[----:B------:R-:W2:Y:S04]  /*5c90*/  LDL.LU R16, [R1+0x20] ;  /* 0x0000200001107983 */ /* 0x000ea80000300800 */
[----:B------:R-:W2:Y:S04]  /*5ca0*/  LDL.LU R17, [R1+0x24] ;  /* 0x0000240001117983 */ /* 0x000ea80000300800 */
[----:B---3--:R-:W-:Y:S04]  /*5cb0*/  STL.64 [R1+0x4f0], R18 ;  /* 0x0004f01201007387 */ /* 0x008fe80000100a00 */
[----:B--2---:R0:W-:Y:S04]  /*5cc0*/  STL.64 [R1+0x4e8], R16 ;  /* 0x0004e81001007387 */ /* 0x0041e80000100a00 */
[----:B0-----:R-:W2:Y:S04]  /*5cd0*/  LDL.LU R16, [R1+0x90] ;  /* 0x0000900001107983 */ /* 0x001ea80000300800 */
[----:B------:R-:W2:Y:S04]  /*5ce0*/  LDL.LU R17, [R1+0x94] ;  /* 0x0000940001117983 */ /* 0x000ea80000300800 */
[----:B------:R-:W3:Y:S04]  /*5cf0*/  LDL.LU R18, [R1+0x98] ;  /* 0x0000980001127983 */ /* 0x000ee80000300800 */
[----:B------:R-:W3:Y:S01]  /*5d00*/  LDL.LU R19, [R1+0x9c] ;  /* 0x00009c0001137983 */ /* 0x000ee20000300800 */
[----:B------:R-:W-:-:S03]  /*5d10*/  IMAD R5, R0, 0x100, R25 ;  /* 0x0000010000057824 */ /* 0x000fc600078e0219 */
[----:B---3--:R-:W-:Y:S04]  /*5d20*/  STL.64 [R1+0x500], R18 ;  /* 0x0005001201007387 */ /* 0x008fe80000100a00 */
[----:B--2---:R0:W-:Y:S04]  /*5d30*/  STL.64 [R1+0x4f8], R16 ;  /* 0x0004f81001007387 */ /* 0x0041e80000100a00 */
[----:B0-----:R-:W2:Y:S04]  /*5d40*/  LDL.LU R16, [R1+0x60] ;  /* 0x0000600001107983 */ /* 0x001ea80000300800 */
[----:B------:R-:W2:Y:S04]  /*5d50*/  LDL.LU R17, [R1+0x64] ;  /* 0x0000640001117983 */ /* 0x000ea80000300800 */
[----:B------:R-:W2:Y:S04]  /*5d60*/  LDL.LU R18, [R1+0x68] ;  /* 0x0000680001127983 */ /* 0x000ea80000300800 */
[----:B------:R-:W2:Y:S04]  /*5d70*/  LDL.LU R19, [R1+0x6c] ;  /* 0x00006c0001137983 */ /* 0x000ea80000300800 */
[----:B------:R-:W3:Y:S04]  /*5d80*/  LDL.LU R24, [R1] ;  /* 0x0000000001187983 */ /* 0x000ee80000300800 */
[----:B------:R-:W2:Y:S04]  /*5d90*/  LDL.LU R25, [R1+0x4] ;  /* 0x0000040001197983 */ /* 0x000ea80000300800 */
[----:B------:R-:W2:Y:S04]  /*5da0*/  LDL.LU R22, [R1+0x8] ;  /* 0x0000080001167983 */ /* 0x000ea80000300800 */
[----:B------:R-:W2:Y:S04]  /*5db0*/  LDL.LU R23, [R1+0xc] ;  /* 0x00000c0001177983 */ /* 0x000ea80000300800 */
[----:B------:R-:W2:Y:S04]  /*5dc0*/  LDL.LU R20, [R1+0x10] ;  /* 0x0000100001147983 */ /* 0x000ea80000300800 */
[----:B------:R-:W2:Y:S04]  /*5dd0*/  LDL.LU R6, [R1+0x2c] ;  /* 0x00002c0001067983 */ /* 0x000ea80000300800 */
[----:B------:R-:W2:Y:S01]  /*5de0*/  LDL.LU R7, [R1+0x40] ;  /* 0x0000400001077983 */ /* 0x000ea20000300800 */
[----:B----4-:R-:W-:-:S02]  /*5df0*/  IMAD R12, R14, 0x100, R28 ;  /* 0x000001000e0c7824 */ /* 0x010fc400078e021c */
[----:B------:R-:W-:Y:S01]  /*5e00*/  IMAD.MOV.U32 R14, RZ, RZ, R10 ;  /* 0x000000ffff0e7224 */ /* 0x000fe200078e000a */
[----:B------:R-:W4:Y:S01]  /*5e10*/  LDL.LU R26, [R1+0x44] ;  /* 0x00004400011a7983 */ /* 0x000f220000300800 */
[----:B------:R-:W-:Y:S02]  /*5e20*/  IMAD.MOV.U32 R28, RZ, RZ, R9 ;  /* 0x000000ffff1c7224 */ /* 0x000fe400078e0009 */
[----:B------:R-:W-:Y:S01]  /*5e30*/  IMAD R13, R2, 0x100, R3 ;  /* 0x00000100020d7824 */ /* 0x000fe200078e0203 */
[----:B------:R-:W3:Y:S01]  /*5e40*/  LDL.LU R0, [R1+0x48] ;  /* 0x0000480001007983 */ /* 0x000ee20000300800 */
[----:B------:R-:W-:-:S03]  /*5e50*/  IMAD.MOV.U32 R2, RZ, RZ, R8 ;  /* 0x000000ffff027224 */ /* 0x000fc600078e0008 */
[----:B------:R-:W-:Y:S01]  /*5e60*/  STL [R1+0x4c8], R14 ;  /* 0x0004c80e01007387 */ /* 0x000fe20000100800 */
[----:B------:R-:W-:-:S03]  /*5e70*/  F2FP.F16.E5M2.UNPACK_B R8, R4 ;  /* 0x00000004ff08723e */ /* 0x000fc600020004ff */
[----:B------:R0:W-:Y:S01]  /*5e80*/  STL [R1+0x4c4], R28 ;  /* 0x0004c41c01007387 */ /* 0x0001e20000100800 */
[----:B------:R-:W-:-:S03]  /*5e90*/  F2FP.F16.E5M2.UNPACK_B R9, R5 ;  /* 0x00000005ff09723e */ /* 0x000fc600020004ff */
[----:B0-----:R-:W4:Y:S04]  /*5ea0*/  LDL.LU R28, [R1+0x28] ;  /* 0x00002800011c7983 */ /* 0x001f280000300800 */
[----:B------:R-:W-:Y:S04]  /*5eb0*/  STL [R1+0x4c0], R2 ;  /* 0x0004c00201007387 */ /* 0x000fe80000100800 */
[----:B--2---:R0:W-:Y:S04]  /*5ec0*/  STL.64 [R1+0x4d0], R6 ;  /* 0x0004d00601007387 */ /* 0x0041e80000100a00 */
[----:B------:R-:W2:Y:S04]  /*5ed0*/  LDL.LU R4, [R1+0xd0] ;  /* 0x0000d00001047983 */ /* 0x000ea80000300800 */
[----:B------:R-:W2:Y:S04]  /*5ee0*/  LDL.LU R5, [R1+0xd4] ;  /* 0x0000d40001057983 */ /* 0x000ea80000300800 */
[----:B0-----:R-:W2:Y:S04]  /*5ef0*/  LDL.LU R6, [R1+0xd8] ;  /* 0x0000d80001067983 */ /* 0x001ea80000300800 */
[----:B------:R-:W2:Y:S01]  /*5f00*/  LDL.LU R7, [R1+0xdc] ;  /* 0x0000dc0001077983 */ /* 0x000ea20000300800 */
[----:B------:R-:W-:Y:S01]  /*5f10*/  IMAD.MOV.U32 R3, RZ, RZ, R11 ;  /* 0x000000ffff037224 */ /* 0x000fe200078e000b */
[----:B------:R-:W-:-:S02]  /*5f20*/  F2FP.F16.E5M2.UNPACK_B R10, R12 ;  /* 0x0000000cff0a723e */ /* 0x000fc400020004ff */
[----:B------:R-:W-:Y:S02]  /*5f30*/  F2FP.F16.E5M2.UNPACK_B R11, R13 ;  /* 0x0000000dff0b723e */ /* 0x000fe400020004ff */
[----:B---3--:R-:W-:Y:S02]  /*5f40*/  F2FP.F16.E5M2.UNPACK_B R24, R24.H1 ;  /* 0x00000018ff18723e */ /* 0x008fe400030004ff */
[----:B------:R-:W-:-:S07]  /*5f50*/  F2FP.F16.E5M2.UNPACK_B R25, R25.H1 ;  /* 0x00000019ff19723e */ /* 0x000fce00030004ff */
[----:B------:R-:W-:Y:S01]  /*5f60*/  HMMA.16816.F32 R16, R8, R24, R16 ;  /* 0x000000180810723c */ /* 0x000fe20000001810 */
[----:B--2---:R-:W-:Y:S04]  /*5f70*/  STL.64 [R1+0x4e0], R6 ;  /* 0x0004e00601007387 */ /* 0x004fe80000100a00 */
[----:B------:R0:W-:Y:S04]  /*5f80*/  STL.64 [R1+0x4d8], R4 ;  /* 0x0004d80401007387 */ /* 0x0001e80000100a00 */
[----:B0-----:R-:W2:Y:S04]  /*5f90*/  LDL.LU R4, [R1+0xb0] ;  /* 0x0000b00001047983 */ /* 0x001ea80000300800 */
[----:B------:R-:W2:Y:S04]  /*5fa0*/  LDL.LU R5, [R1+0xb4] ;  /* 0x0000b40001057983 */ /* 0x000ea80000300800 */
[----:B------:R-:W2:Y:S04]  /*5fb0*/  LDL.LU R6, [R1+0xb8] ;  /* 0x0000b80001067983 */ /* 0x000ea80000300800 */
[----:B------:R-:W2:Y:S04]  /*5fc0*/  LDL.LU R7, [R1+0xbc] ;  /* 0x0000bc0001077983 */ /* 0x000ea80000300800 */
[----:B------:R0:W-:Y:S04]  /*5fd0*/  STL [R1+0x4cc], R15 ;  /* 0x0004cc0f01007387 */ /* 0x0001e80000100800 */
[----:B------:R-:W3:Y:S04]  /*5fe0*/  LDL.LU R12, [R1+0xf0] ;  /* 0x0000f000010c7983 */ /* 0x000ee80000300800 */
[----:B------:R-:W3:Y:S04]  /*5ff0*/  LDL.LU R13, [R1+0xf4] ;  /* 0x0000f400010d7983 */ /* 0x000ee80000300800 */
[----:B------:R-:W3:Y:S04]  /*6000*/  LDL.LU R14, [R1+0xf8] ;  /* 0x0000f800010e7983 */ /* 0x000ee80000300800 */
[----:B0-----:R-:W3:Y:S04]  /*6010*/  LDL.LU R15, [R1+0xfc] ;  /* 0x0000fc00010f7983 */ /* 0x001ee80000300800 */
[----:B------:R-:W-:Y:S04]  /*6020*/  STL.64 [R1+0x60], R16 ;  /* 0x0000601001007387 */ /* 0x000fe80000100a00 */
[----:B------:R0:W-:Y:S04]  /*6030*/  STL.64 [R1+0x68], R18 ;  /* 0x0000681201007387 */ /* 0x0001e80000100a00 */
[----:B0-----:R-:W3:Y:S04]  /*6040*/  LDL.LU.64 R18, [R1+0x500] ;  /* 0x0005000001127983 */ /* 0x001ee80000300a00 */
[----:B------:R-:W3:Y:S01]  /*6050*/  LDL.LU.64 R16, [R1+0x4f8] ;  /* 0x0004f80001107983 */ /* 0x000ee20000300a00 */
[----:B------:R-:W-:-:S02]  /*6060*/  F2FP.F16.E5M2.UNPACK_B R22, R22.H1 ;  /* 0x00000016ff16723e */ /* 0x000fc400030004ff */
[----:B------:R-:W-:Y:S02]  /*6070*/  F2FP.F16.E5M2.UNPACK_B R23, R23.H1 ;  /* 0x00000017ff17723e */ /* 0x000fe400030004ff */
[----:B------:R-:W-:Y:S02]  /*6080*/  F2FP.F16.E5M2.UNPACK_B R20, R20.H1 ;  /* 0x00000014ff14723e */ /* 0x000fe400030004ff */
[----:B------:R-:W-:-:S07]  /*6090*/  F2FP.F16.E5M2.UNPACK_B R21, R21.H1 ;  /* 0x00000015ff15723e */ /* 0x000fce00030004ff */
[C---:B--2---:R-:W-:Y:S08]  /*60a0*/  HMMA.16816.F32 R4, R8.reuse, R20, R4 ;  /* 0x000000140804723c */ /* 0x044ff00000001804 */
[----:B---3--:R-:W-:-:S15]  /*60b0*/  HMMA.16816.F32 R16, R8, R22, R16 ;  /* 0x000000160810723c */ /* 0x008fde0000001810 */
[----:B------:R-:W-:-:S04]  /*60c0*/  NOP ;  /* 0x0000000000007918 */ /* 0x000fc80000000000 */
[----:B------:R-:W-:Y:S04]  /*60d0*/  STL.64 [R1+0x90], R16 ;  /* 0x0000901001007387 */ /* 0x000fe80000100a00 */
[----:B------:R0:W-:Y:S04]  /*60e0*/  STL.64 [R1+0x98], R18 ;  /* 0x0000981201007387 */ /* 0x0001e80000100a00 */
[----:B0-----:R-:W2:Y:S04]  /*60f0*/  LDL.LU.64 R18, [R1+0x4f0] ;  /* 0x0004f00001127983 */ /* 0x001ea80000300a00 */
[----:B------:R-:W3:Y:S04]  /*6100*/  LDL.LU.64 R16, [R1+0x4e8] ;  /* 0x0004e80001107983 */ /* 0x000ee80000300a00 */
[----:B------:R-:W-:Y:S04]  /*6110*/  STL.64 [R1+0xb0], R4 ;  /* 0x0000b00401007387 */ /* 0x000fe80000100a00 */
[----:B------:R0:W-:Y:S04]  /*6120*/  STL.64 [R1+0xb8], R6 ;  /* 0x0000b80601007387 */ /* 0x0001e80000100a00 */
[----:B0-----:R-:W4:Y:S04]  /*6130*/  LDL.LU.64 R6, [R1+0x4e0] ;  /* 0x0004e00001067983 */ /* 0x001f280000300a00 */
[----:B------:R-:W4:Y:S04]  /*6140*/  LDL.LU.64 R4, [R1+0x4d8] ;  /* 0x0004d80001047983 */ /* 0x000f280000300a00 */
[----:B------:R-:W-:Y:S04]  /*6150*/  STL.64 [R1+0x4a0], R22 ;  /* 0x0004a01601007387 */ /* 0x000fe80000100a00 */
[----:B------:R0:W-:Y:S04]  /*6160*/  STL.64 [R1+0x498], R20 ;  /* 0x0004981401007387 */ /* 0x0001e80000100a00 */
[----:B0-----:R-:W4:Y:S04]  /*6170*/  LDL.LU R20, [R1+0x230] ;  /* 0x0002300001147983 */ /* 0x001f280000300800 */
[----:B------:R-:W4:Y:S04]  /*6180*/  LDL.LU R21, [R1+0x234] ;  /* 0x0002340001157983 */ /* 0x000f280000300800 */
[----:B------:R-:W4:Y:S04]  /*6190*/  LDL.LU R22, [R1+0x238] ;  /* 0x0002380001167983 */ /* 0x000f280000300800 */
[----:B------:R-:W4:Y:S01]  /*61a0*/  LDL.LU R23, [R1+0x23c] ;  /* 0x00023c0001177983 */ /* 0x000f220000300800 */
[----:B--2---:R-:W-:-:S02]  /*61b0*/  F2FP.F16.E5M2.UNPACK_B R18, R18.H1 ;  /* 0x00000012ff12723e */ /* 0x004fc400030004ff */
[----:B------:R-:W-:Y:S02]  /*61c0*/  F2FP.F16.E5M2.UNPACK_B R19, R19.H1 ;  /* 0x00000013ff13723e */ /* 0x000fe400030004ff */
[----:B---3--:R-:W-:Y:S02]  /*61d0*/  F2FP.F16.E5M2.UNPACK_B R16, R16.H1 ;  /* 0x00000010ff10723e */ /* 0x008fe400030004ff */
[----:B------:R-:W-:-:S07]  /*61e0*/  F2FP.F16.E5M2.UNPACK_B R17, R17.H1 ;  /* 0x00000011ff11723e */ /* 0x000fce00030004ff */
[C---:B------:R-:W-:Y:S08]  /*61f0*/  HMMA.16816.F32 R12, R8.reuse, R16, R12 ;  /* 0x00000010080c723c */ /* 0x040ff0000000180c */
[----:B----4-:R-:W-:-:S15]  /*6200*/  HMMA.16816.F32 R4, R8, R18, R4 ;  /* 0x000000120804723c */ /* 0x010fde0000001804 */
[----:B------:R-:W-:-:S04]  /*6210*/  NOP ;  /* 0x0000000000007918 */ /* 0x000fc80000000000 */
[----:B------:R-:W-:Y:S04]  /*6220*/  STL.64 [R1+0xd0], R4 ;  /* 0x0000d00401007387 */ /* 0x000fe80000100a00 */
[----:B------:R0:W-:Y:S04]  /*6230*/  STL.64 [R1+0xd8], R6 ;  /* 0x0000d80601007387 */ /* 0x0001e80000100a00 */
[----:B0-----:R-:W2:Y:S04]  /*6240*/  LDL.LU.64 R6, [R1+0x4d0] ;  /* 0x0004d00001067983 */ /* 0x001ea80000300a00 */
[----:B------:R-:W-:Y:S04]  /*6250*/  STL.64 [R1+0xf0], R12 ;  /* 0x0000f00c01007387 */ /* 0x000fe80000100a00 */
[----:B------:R0:W-:Y:S04]  /*6260*/  STL.64 [R1+0xf8], R14 ;  /* 0x0000f80e01007387 */ /* 0x0001e80000100a00 */
[----:B0-----:R-:W3:Y:S04]  /*6270*/  LDL.LU R15, [R1+0x4cc] ;  /* 0x0004cc00010f7983 */ /* 0x001ee80000300800 */
[----:B------:R-:W-:Y:S04]  /*6280*/  STL.64 [R1+0x480], R18 ;  /* 0x0004801201007387 */ /* 0x000fe80000100a00 */
[----:B------:R0:W-:Y:S04]  /*6290*/  STL.64 [R1+0x478], R16 ;  /* 0x0004781001007387 */ /* 0x0001e80000100a00 */
[----:B0-----:R-:W4:Y:S04]  /*62a0*/  LDL.LU R16, [R1+0x140] ;  /* 0x0001400001107983 */ /* 0x001f280000300800 */
[----:B------:R-:W4:Y:S04]  /*62b0*/  LDL.LU R17, [R1+0x144] ;  /* 0x0001440001117983 */ /* 0x000f280000300800 */
[----:B------:R-:W4:Y:S04]  /*62c0*/  LDL.LU R18, [R1+0x148] ;  /* 0x0001480001127983 */ /* 0x000f280000300800 */
[----:B------:R-:W4:Y:S01]  /*62d0*/  LDL.LU R19, [R1+0x14c] ;  /* 0x00014c0001137983 */ /* 0x000f220000300800 */
[----:B------:R-:W-:-:S02]  /*62e0*/  F2FP.F16.E5M2.UNPACK_B R4, R28.H1 ;  /* 0x0000001cff04723e */ /* 0x000fc400030004ff */
[----:B--2---:R-:W-:-:S07]  /*62f0*/  F2FP.F16.E5M2.UNPACK_B R5, R6.H1 ;  /* 0x00000006ff05723e */ /* 0x004fce00030004ff */
[----:B----4-:R-:W-:-:S15]  /*6300*/  HMMA.16816.F32 R16, R8, R4, R16 ;  /* 0x000000040810723c */ /* 0x010fde0000001810 */
[----:B------:R-:W-:-:S04]  /*6310*/  NOP ;  /* 0x0000000000007918 */ /* 0x000fc80000000000 */
[----:B------:R0:W-:Y:S04]  /*6320*/  STL.64 [R1+0x140], R16 ;  /* 0x0001401001007387 */ /* 0x0001e80000100a00 */
[----:B------:R3:W-:Y:S04]  /*6330*/  STL.64 [R1+0x148], R18 ;  /* 0x0001481201007387 */ /* 0x0007e80000100a00 */
[----:B0-----:R-:W2:Y:S01]  /*6340*/  LDL.LU R16, [R1+0x200] ;  /* 0x0002000001107983 */ /* 0x001ea20000300800 */
[----:B------:R-:W-:Y:S02]  /*6350*/  F2FP.F16.E5M2.UNPACK_B R6, R7.H1 ;  /* 0x00000007ff06723e */ /* 0x000fe400030004ff */
[----:B------:R-:W-:-:S07]  /*6360*/  F2FP.F16.E5M2.UNPACK_B R7, R26.H1 ;  /* 0x0000001aff07723e */ /* 0x000fce00030004ff */
[----:B------:R-:W-:Y:S01]  /*6370*/  HMMA.16816.F32 R20, R8, R6, R20 ;  /* 0x000000060814723c */ /* 0x000fe20000001814 */
[----:B------:R-:W-:Y:S01]  /*6380*/  F2FP.F16.E5M2.UNPACK_B R12, R0.H1 ;  /* 0x00000000ff0c723e */ /* 0x000fe200030004ff */
[----:B---3--:R-:W-:Y:S02]  /*6390*/  IMAD.MOV.U32 R19, RZ, RZ, R15 ;  /* 0x000000ffff137224 */ /* 0x008fe400078e000f */
[----:B------:R-:W-:Y:S02]  /*63a0*/  IMAD.MOV.U32 R18, RZ, RZ, R27 ;  /* 0x000000ffff127224 */ /* 0x000fe400078e001b */
[----:B------:R-:W-:-:S13]  /*63b0*/  IMAD.MOV.U32 R17, RZ, RZ, R29 ;  /* 0x000000ffff117224 */ /* 0x000fda00078e001d */
[----:B------:R-:W-:Y:S04]  /*63c0*/  STL.64 [R1+0x230], R20 ;  /* 0x0002301401007387 */ /* 0x000fe80000100a00 */
[----:B------:R-:W-:Y:S04]  /*63d0*/  STL.64 [R1+0x238], R22 ;  /* 0x0002381601007387 */ /* 0x000fe80000100a00 */
[----:B------:R-:W3:Y:S04]  /*63e0*/  LDL.LU R13, [R1+0x4c] ;  /* 0x00004c00010d7983 */ /* 0x000ee80000300800 */
[----:B------:R-:W4:Y:S04]  /*63f0*/  LDL.LU R0, [R1+0x2c0] ;  /* 0x0002c00001007983 */ /* 0x000f280000300800 */
[----:B------:R-:W4:Y:S04]  /*6400*/  LDL.LU R15, [R1+0x2bc] ;  /* 0x0002bc00010f7983 */ /* 0x000f280000300800 */
[----:B------:R-:W3:Y:S04]  /*6410*/  LDL.LU R14, [R1+0x2c8] ;  /* 0x0002c800010e7983 */ /* 0x000ee80000300800 */
[----:B------:R-:W3:Y:S04]  /*6420*/  LDL.LU R27, [R1+0x2c4] ;  /* 0x0002c400011b7983 */ /* 0x000ee80000300800 */
[----:B------:R-:W3:Y:S04]  /*6430*/  LDL.LU R28, [R1+0x2d0] ;  /* 0x0002d000011c7983 */ /* 0x000ee80000300800 */
[----:B------:R-:W3:Y:S04]  /*6440*/  LDL.LU R29, [R1+0x2cc] ;  /* 0x0002cc00011d7983 */ /* 0x000ee80000300800 */
[----:B------:R-:W3:Y:S04]  /*6450*/  LDL.LU R2, [R1+0x2d8] ;  /* 0x0002d80001027983 */ /* 0x000ee80000300800 */
[----:B------:R-:W3:Y:S04]  /*6460*/  LDL.LU R26, [R1+0x2d4] ;  /* 0x0002d400011a7983 */ /* 0x000ee80000300800 */
[----:B------:R-:W-:Y:S04]  /*6470*/  STL.64 [R1+0x490], R18 ;  /* 0x0004901201007387 */ /* 0x000fe80000100a00 */
[----:B--2---:R0:W-:Y:S04]  /*6480*/  STL.64 [R1+0x488], R16 ;  /* 0x0004881001007387 */ /* 0x0041e80000100a00 */
[----:B0-----:R-:W2:Y:S04]  /*6490*/  LDL.LU R16, [R1+0x210] ;  /* 0x0002100001107983 */ /* 0x001ea80000300800 */
[----:B------:R-:W2:Y:S04]  /*64a0*/  LDL.LU R17, [R1+0x214] ;  /* 0x0002140001117983 */ /* 0x000ea80000300800 */
[----:B------:R-:W2:Y:S04]  /*64b0*/  LDL.LU R18, [R1+0x218] ;  /* 0x0002180001127983 */ /* 0x000ea80000300800 */
[----:B------:R-:W2:Y:S04]  /*64c0*/  LDL.LU R19, [R1+0x21c] ;  /* 0x00021c0001137983 */ /* 0x000ea80000300800 */
[----:B--2---:R-:W-:Y:S04]  /*64d0*/  STL.64 [R1+0x4b8], R18 ;  /* 0x0004b81201007387 */ /* 0x004fe80000100a00 */
[----:B------:R0:W-:Y:S04]  /*64e0*/  STL.64 [R1+0x4b0], R16 ;  /* 0x0004b01001007387 */ /* 0x0001e80000100a00 */
[----:B0-----:R-:W2:Y:S04]  /*64f0*/  LDL.LU R16, [R1+0x130] ;  /* 0x0001300001107983 */ /* 0x001ea80000300800 */
[----:B------:R-:W2:Y:S04]  /*6500*/  LDL.LU R17, [R1+0x134] ;  /* 0x0001340001117983 */ /* 0x000ea80000300800 */
[----:B------:R-:W2:Y:S04]  /*6510*/  LDL.LU R18, [R1+0x138] ;  /* 0x0001380001127983 */ /* 0x000ea80000300800 */
[----:B------:R-:W2:Y:S04]  /*6520*/  LDL.LU R19, [R1+0x13c] ;  /* 0x00013c0001137983 */ /* 0x000ea80000300800 */
[----:B------:R-:W2:Y:S04]  /*6530*/  LDL.LU R20, [R1+0x220] ;  /* 0x0002200001147983 */ /* 0x000ea80000300800 */
[----:B------:R-:W2:Y:S04]  /*6540*/  LDL.LU R21, [R1+0x224] ;  /* 0x0002240001157983 */ /* 0x000ea80000300800 */
[----:B------:R-:W2:Y:S04]  /*6550*/  LDL.LU R22, [R1+0x228] ;  /* 0x0002280001167983 */ /* 0x000ea80000300800 */
[----:B------:R-:W2:Y:S04]  /*6560*/  LDL.LU R23, [R1+0x22c] ;  /* 0x00022c0001177983 */ /* 0x000ea80000300800 */
[----:B------:R-:W-:Y:S04]  /*6570*/  STL.64 [R1+0x460], R6 ;  /* 0x0004600601007387 */ /* 0x000fe80000100a00 */
[----:B------:R0:W-:Y:S04]  /*6580*/  STL.64 [R1+0x458], R4 ;  /* 0x0004580401007387 */ /* 0x0001e80000100a00 */
[----:B0-----:R-:W2:Y:S04]  /*6590*/  LDL.LU R4, [R1+0x1e0] ;  /* 0x0001e00001047983 */ /* 0x001ea80000300800 */
[----:B------:R-:W2:Y:S04]  /*65a0*/  LDL.LU R5, [R1+0x1e4] ;  /* 0x0001e40001057983 */ /* 0x000ea80000300800 */
[----:B------:R-:W2:Y:S04]  /*65b0*/  LDL.LU R6, [R1+0x1e8] ;  /* 0x0001e80001067983 */ /* 0x000ea80000300800 */
[----:B------:R-:W2:Y:S01]  /*65c0*/  LDL.LU R7, [R1+0x1ec] ;  /* 0x0001ec0001077983 */ /* 0x000ea20000300800 */
[----:B---3--:R-:W-:Y:S01]  /*65d0*/  F2FP.F16.E5M2.UNPACK_B R13, R13.H1 ;  /* 0x0000000dff0d723e */ /* 0x008fe200030004ff */
[----:B----4-:R-:W-:-:S02]  /*65e0*/  IMAD R15, R15, 0x100, R0 ;  /* 0x000001000f0f7824 */ /* 0x010fc400078e0200 */
[----:B------:R-:W-:Y:S02]  /*65f0*/  IMAD R27, R27, 0x100, R14 ;  /* 0x000001001b1b7824 */ /* 0x000fe400078e020e */
[----:B------:R-:W-:Y:S02]  /*6600*/  IMAD R29, R29, 0x100, R28 ;  /* 0x000001001d1d7824 */ /* 0x000fe400078e021c */
[----:B------:R-:W-:Y:S01]  /*6610*/  IMAD R26, R26, 0x100, R2 ;  /* 0x000001001a1a7824 */ /* 0x000fe200078e0202 */
[----:B--2---:R-:W-:Y:S01]  /*6620*/  HMMA.16816.F32 R8, R8, R12, R16 ;  /* 0x0000000c0808723c */ /* 0x004fe20000001810 */
[----:B------:R-:W-:Y:S04]  /*6630*/  STL.64 [R1+0x470], R6 ;  /* 0x0004700601007387 */ /* 0x000fe80000100a00 */
[----:B------:R0:W-:Y:S04]  /*6640*/  STL.64 [R1+0x468], R4 ;  /* 0x0004680401007387 */ /* 0x0001e80000100a00 */
[----:B0-----:R-:W2:Y:S04]  /*6650*/  LDL.LU R4, [R1+0x1f0] ;  /* 0x0001f00001047983 */ /* 0x001ea80000300800 */
[----:B------:R-:W2:Y:S04]  /*6660*/  LDL.LU R5, [R1+0x1f4] ;  /* 0x0001f40001057983 */ /* 0x000ea80000300800 */
[----:B------:R-:W2:Y:S04]  /*6670*/  LDL.LU R6, [R1+0x1f8] ;  /* 0x0001f80001067983 */ /* 0x000ea80000300800 */
[----:B------:R-:W2:Y:S04]  /*6680*/  LDL.LU R7, [R1+0x1fc] ;  /* 0x0001fc0001077983 */ /* 0x000ea80000300800 */
[----:B------:R-:W3:Y:S04]  /*6690*/  LDL.LU R0, [R1+0x2f4] ;  /* 0x0002f40001007983 */ /* 0x000ee80000300800 */
[----:B------:R-:W4:Y:S04]  /*66a0*/  LDL.LU R14, [R1+0x4c8] ;  /* 0x0004c800010e7983 */ /* 0x000f280000300800 */
[----:B------:R-:W2:Y:S04]  /*66b0*/  LDL.LU R28, [R1+0x4c4] ;  /* 0x0004c400011c7983 */ /* 0x000ea80000300800 */
[----:B------:R-:W2:Y:S04]  /*66c0*/  LDL.LU R2, [R1+0x4c0] ;  /* 0x0004c00001027983 */ /* 0x000ea80000300800 */
[----:B------:R-:W2:Y:S04]  /*66d0*/  LDL.LU.64 R18, [R1+0x4b8] ;  /* 0x0004b80001127983 */ /* 0x000ea80000300a00 */
[----:B------:R-:W2:Y:S04]  /*66e0*/  LDL.LU.64 R16, [R1+0x4b0] ;  /* 0x0004b00001107983 */ /* 0x000ea80000300a00 */
[----:B------:R0:W-:Y:S04]  /*66f0*/  STL.64 [R1+0x130], R8 ;  /* 0x0001300801007387 */ /* 0x0001e80000100a00 */
[----:B------:R1:W-:Y:S01]  /*6700*/  STL.64 [R1+0x138], R10 ;  /* 0x0001380a01007387 */ /* 0x0003e20000100a00 */
[----:B0-----:R-:W-:-:S03]  /*6710*/  F2FP.F16.E5M2.UNPACK_B R8, R15 ;  /* 0x0000000fff08723e */ /* 0x001fc600020004ff */
[----:B------:R-:W4:Y:S01]  /*6720*/  LDL.LU R15, [R1+0x2dc] ;  /* 0x0002dc00010f7983 */ /* 0x000f220000300800 */
[----:B------:R-:W-:Y:S02]  /*6730*/  F2FP.F16.E5M2.UNPACK_B R9, R27 ;  /* 0x0000001bff09723e */ /* 0x000fe400020004ff */
[----:B-1----:R-:W-:Y:S02]  /*6740*/  F2FP.F16.E5M2.UNPACK_B R10, R29 ;  /* 0x0000001dff0a723e */ /* 0x002fe400020004ff */
[----:B------:R-:W-:-:S07]  /*6750*/  F2FP.F16.E5M2.UNPACK_B R11, R26 ;  /* 0x0000001aff0b723e */ /* 0x000fce00020004ff */
[C---:B------:R-:W-:Y:S01]  /*6760*/  HMMA.16816.F32 R20, R8.reuse, R24, R20 ;  /* 0x000000180814723c */ /* 0x040fe20000001814 */
[----:B----4-:R-:W-:Y:S04]  /*6770*/  STL.64 [R1+0x450], R14 ;  /* 0x0004500e01007387 */ /* 0x010fe80000100a00 */
[----:B------:R0:W-:Y:S04]  /*6780*/  STL.64 [R1+0x448], R12 ;  /* 0x0004480c01007387 */ /* 0x0001e80000100a00 */
[----:B0-----:R-:W4:Y:S04]  /*6790*/  LDL.LU R12, [R1+0x1d0] ;  /* 0x0001d000010c7983 */ /* 0x001f280000300800 */
[----:B------:R-:W4:Y:S04]  /*67a0*/  LDL.LU R13, [R1+0x1d4] ;  /* 0x0001d400010d7983 */ /* 0x000f280000300800 */
[----:B------:R-:W4:Y:S04]  /*67b0*/  LDL.LU R14, [R1+0x1d8] ;  /* 0x0001d800010e7983 */ /* 0x000f280000300800 */
[----:B------:R-:W4:Y:S04]  /*67c0*/  LDL.LU R15, [R1+0x1dc] ;  /* 0x0001dc00010f7983 */ /* 0x000f280000300800 */
[----:B------:R-:W2:Y:S04]  /*67d0*/  LDL.LU R27, [R1+0x2e4] ;  /* 0x0002e400011b7983 */ /* 0x000ea80000300800 */
[----:B------:R-:W2:Y:S04]  /*67e0*/  LDL.LU R29, [R1+0x2ec] ;  /* 0x0002ec00011d7983 */ /* 0x000ea80000300800 */
[----:B------:R-:W2:Y:S04]  /*67f0*/  LDL.LU R26, [R1+0x4a8] ;  /* 0x0004a800011a7983 */ /* 0x000ea80000300800 */
        /* <DEDUP_REMOVED lines=36> */
[----:B0-----:R-:W2:Y:S04]  /*6a40*/  LDL.LU R16, [R1+0x1c0] ;  /* 0x0001c00001107983 */ /* 0x001ea80000300800 */
[----:B------:R-:W2:Y:S04]  /*6a50*/  LDL.LU R17, [R1+0x1c4] ;  /* 0x0001c40001117983 */ /* 0x000ea80000300800 */
[----:B------:R-:W2:Y:S04]  /*6a60*/  LDL.LU R18, [R1+0x1c8] ;  /* 0x0001c80001127983 */ /* 0x000ea80000300800 */
[----:B------:R-:W2:Y:S01]  /*6a70*/  LDL.LU R19, [R1+0x1cc] ;  /* 0x0001cc0001137983 */ /* 0x000ea20000300800 */
[----:B------:R-:W-:Y:S01]  /*6a80*/  IMAD R27, R27, 0x100, R21 ;  /* 0x000001001b1b7824 */ /* 0x000fe200078e0215 */
[----:B----4-:R-:W-:-:S15]  /*6a90*/  HMMA.16816.F32 R12, R8, R4, R12 ;  /* 0x00000004080c723c */ /* 0x010fde000000180c */
[----:B------:R-:W-:-:S04]  /*6aa0*/  NOP ;  /* 0x0000000000007918 */ /* 0x000fc80000000000 */
[----:B------:R-:W-:Y:S01]  /*6ab0*/  STL.64 [R1+0x1d0], R12 ;  /* 0x0001d00c01007387 */ /* 0x000fe20000100a00 */
[----:B--2---:R-:W-:Y:S03]  /*6ac0*/  HMMA.16816.F32 R16, R8, R6, R16 ;  /* 0x000000060810723c */ /* 0x004fe60000001810 */
[----:B------:R0:W-:Y:S04]  /*6ad0*/  STL.64 [R1+0x1d8], R14 ;  /* 0x0001d80e01007387 */ /* 0x0001e80000100a00 */
[----:B0-----:R-:W2:Y:S04]  /*6ae0*/  LDL.LU.64 R14, [R1+0x450] ;  /* 0x00045000010e7983 */ /* 0x001ea80000300a00 */
[----:B------:R-:W3:Y:S04]  /*6af0*/  LDL.LU.64 R12, [R1+0x448] ;  /* 0x00044800010c7983 */ /* 0x000ee80000300a00 */
[----:B------:R-:W-:Y:S04]  /*6b00*/  STL.64 [R1+0x3e0], R6 ;  /* 0x0003e00601007387 */ /* 0x000fe80000100a00 */
[----:B------:R-:W-:Y:S04]  /*6b10*/  STL.64 [R1+0x3d8], R4 ;  /* 0x0003d80401007387 */ /* 0x000fe80000100a00 */
[----:B------:R-:W-:Y:S04]  /*6b20*/  STL.64 [R1+0x1c0], R16 ;  /* 0x0001c01001007387 */ /* 0x000fe80000100a00 */
[----:B------:R-:W-:Y:S04]  /*6b30*/  STL.64 [R1+0x1c8], R18 ;  /* 0x0001c81201007387 */ /* 0x000fe80000100a00 */
[----:B------:R-:W-:Y:S04]  /*6b40*/  STL.64 [R1+0x440], R26 ;  /* 0x0004401a01007387 */ /* 0x000fe80000100a00 */
[----:B------:R0:W-:Y:S04]  /*6b50*/  STL.64 [R1+0x438], R24 ;  /* 0x0004381801007387 */ /* 0x0001e80000100a00 */
[----:B0-----:R-:W3:Y:S04]  /*6b60*/  LDL.LU R24, [R1+0x120] ;  /* 0x0001200001187983 */ /* 0x001ee80000300800 */
[----:B------:R-:W3:Y:S04]  /*6b70*/  LDL.LU R25, [R1+0x124] ;  /* 0x0001240001197983 */ /* 0x000ee80000300800 */
[----:B------:R-:W3:Y:S04]  /*6b80*/  LDL.LU R26, [R1+0x128] ;  /* 0x00012800011a7983 */ /* 0x000ee80000300800 */
[----:B------:R-:W3:Y:S04]  /*6b90*/  LDL.LU R27, [R1+0x12c] ;  /* 0x00012c00011b7983 */ /* 0x000ee80000300800 */
[----:B------:R-:W4:Y:S04]  /*6ba0*/  LDL.LU R16, [R1+0x190] ;  /* 0x0001900001107983 */ /* 0x000f280000300800 */
[----:B------:R-:W4:Y:S04]  /*6bb0*/  LDL.LU R17, [R1+0x194] ;  /* 0x0001940001117983 */ /* 0x000f280000300800 */
[----:B------:R-:W3:Y:S04]  /*6bc0*/  LDL.LU R18, [R1+0x198] ;  /* 0x0001980001127983 */ /* 0x000ee80000300800 */
[----:B------:R-:W3:Y:S01]  /*6bd0*/  LDL.LU R19, [R1+0x19c] ;  /* 0x00019c0001137983 */ /* 0x000ee20000300800 */
[----:B------:R-:W-:-:S02]  /*6be0*/  IMAD R29, R29, 0x100, R22 ;  /* 0x000001001d1d7824 */ /* 0x000fc400078e0216 */
[----:B------:R-:W-:Y:S02]  /*6bf0*/  IMAD R0, R0, 0x100, R23 ;  /* 0x0000010000007824 */ /* 0x000fe400078e0217 */
[----:B--2---:R-:W-:Y:S01]  /*6c00*/  IMAD R15, R15, 0x100, R20 ;  /* 0x000001000f0f7824 */ /* 0x004fe200078e0214 */
[----:B---3--:R-:W-:Y:S04]  /*6c10*/  STL.64 [R1+0x418], R18 ;  /* 0x0004181201007387 */ /* 0x008fe80000100a00 */
[----:B----4-:R0:W-:Y:S04]  /*6c20*/  STL.64 [R1+0x410], R16 ;  /* 0x0004101001007387 */ /* 0x0101e80000100a00 */
[----:B0-----:R-:W2:Y:S04]  /*6c30*/  LDL.LU R16, [R1+0x1a0] ;  /* 0x0001a00001107983 */ /* 0x001ea80000300800 */
[----:B------:R-:W2:Y:S04]  /*6c40*/  LDL.LU R17, [R1+0x1a4] ;  /* 0x0001a40001117983 */ /* 0x000ea80000300800 */
[----:B------:R-:W2:Y:S04]  /*6c50*/  LDL.LU R18, [R1+0x1a8] ;  /* 0x0001a80001127983 */ /* 0x000ea80000300800 */
[----:B------:R-:W2:Y:S04]  /*6c60*/  LDL.LU R19, [R1+0x1ac] ;  /* 0x0001ac0001137983 */ /* 0x000ea80000300800 */
[----:B------:R-:W3:Y:S04]  /*6c70*/  LDL.LU R20, [R1+0x1b0] ;  /* 0x0001b00001147983 */ /* 0x000ee80000300800 */
[----:B------:R-:W3:Y:S04]  /*6c80*/  LDL.LU R21, [R1+0x1b4] ;  /* 0x0001b40001157983 */ /* 0x000ee80000300800 */
[----:B------:R-:W3:Y:S04]  /*6c90*/  LDL.LU R22, [R1+0x1b8] ;  /* 0x0001b80001167983 */ /* 0x000ee80000300800 */
[----:B------:R-:W3:Y:S04]  /*6ca0*/  LDL.LU R23, [R1+0x1bc] ;  /* 0x0001bc0001177983 */ /* 0x000ee80000300800 */
[----:B------:R-:W4:Y:S04]  /*6cb0*/  LDL.LU R4, [R1+0x170] ;  /* 0x0001700001047983 */ /* 0x000f280000300800 */
[----:B------:R-:W4:Y:S04]  /*6cc0*/  LDL.LU R5, [R1+0x174] ;  /* 0x0001740001057983 */ /* 0x000f280000300800 */
[----:B------:R-:W2:Y:S04]  /*6cd0*/  LDL.LU R6, [R1+0x178] ;  /* 0x0001780001067983 */ /* 0x000ea80000300800 */
[----:B------:R-:W2:Y:S01]  /*6ce0*/  LDL.LU R7, [R1+0x17c] ;  /* 0x00017c0001077983 */ /* 0x000ea20000300800 */
[----:B------:R-:W-:Y:S03]  /*6cf0*/  HMMA.16816.F32 R8, R8, R12, R24 ;  /* 0x0000000c0808723c */ /* 0x000fe60000001818 */
[----:B--2---:R-:W-:Y:S04]  /*6d00*/  STL.64 [R1+0x3f0], R6 ;  /* 0x0003f00601007387 */ /* 0x004fe80000100a00 */
[----:B----4-:R0:W-:Y:S04]  /*6d10*/  STL.64 [R1+0x3e8], R4 ;  /* 0x0003e80401007387 */ /* 0x0101e80000100a00 */
[----:B0-----:R-:W2:Y:S04]  /*6d20*/  LDL.LU R4, [R1+0x180] ;  /* 0x0001800001047983 */ /* 0x001ea80000300800 */
[----:B------:R-:W2:Y:S04]  /*6d30*/  LDL.LU R5, [R1+0x184] ;  /* 0x0001840001057983 */ /* 0x000ea80000300800 */
[----:B------:R-:W2:Y:S04]  /*6d40*/  LDL.LU R6, [R1+0x188] ;  /* 0x0001880001067983 */ /* 0x000ea80000300800 */
[----:B------:R-:W2:Y:S04]  /*6d50*/  LDL.LU R7, [R1+0x18c] ;  /* 0x00018c0001077983 */ /* 0x000ea80000300800 */
[----:B------:R-:W4:Y:S04]  /*6d60*/  LDL.LU.64 R26, [R1+0x440] ;  /* 0x00044000011a7983 */ /* 0x000f280000300a00 */
[----:B------:R-:W3:Y:S04]  /*6d70*/  LDL.LU.64 R24, [R1+0x438] ;  /* 0x0004380001187983 */ /* 0x000ee80000300a00 */
[----:B------:R0:W-:Y:S04]  /*6d80*/  STL.64 [R1+0x120], R8 ;  /* 0x0001200801007387 */ /* 0x0001e80000100a00 */
[----:B------:R1:W-:Y:S01]  /*6d90*/  STL.64 [R1+0x128], R10 ;  /* 0x0001280a01007387 */ /* 0x0003e20000100a00 */
[----:B0-----:R-:W-:-:S03]  /*6da0*/  F2FP.F16.E5M2.UNPACK_B R8, R15 ;  /* 0x0000000fff08723e */ /* 0x001fc600020004ff */
[----:B------:R-:W2:Y:S01]  /*6db0*/  LDL.LU R15, [R1+0x2fc] ;  /* 0x0002fc00010f7983 */ /* 0x000ea20000300800 */
[----:B-1----:R-:W-:Y:S02]  /*6dc0*/  F2FP.F16.E5M2.UNPACK_B R10, R29 ;  /* 0x0000001dff0a723e */ /* 0x002fe400020004ff */
[----:B------:R-:W-:Y:S01]  /*6dd0*/  F2FP.F16.E5M2.UNPACK_B R11, R0 ;  /* 0x00000000ff0b723e */ /* 0x000fe200020004ff */
[----:B--2---:R-:W-:Y:S04]  /*6de0*/  STL.64 [R1+0x3c0], R14 ;  /* 0x0003c00e01007387 */ /* 0x004fe80000100a00 */
[----:B------:R0:W-:Y:S04]  /*6df0*/  STL.64 [R1+0x3b8], R12 ;  /* 0x0003b80c01007387 */ /* 0x0001e80000100a00 */
[----:B0-----:R-:W2:Y:S04]  /*6e00*/  LDL.LU R12, [R1+0x150] ;  /* 0x00015000010c7983 */ /* 0x001ea80000300800 */
[----:B------:R-:W2:Y:S04]  /*6e10*/  LDL.LU R13, [R1+0x154] ;  /* 0x00015400010d7983 */ /* 0x000ea80000300800 */
[----:B------:R-:W2:Y:S04]  /*6e20*/  LDL.LU R14, [R1+0x158] ;  /* 0x00015800010e7983 */ /* 0x000ea80000300800 */
[----:B------:R-:W2:Y:S01]  /*6e30*/  LDL.LU R15, [R1+0x15c] ;  /* 0x00015c00010f7983 */ /* 0x000ea20000300800 */
[----:B----4-:R-:W-:-:S07]  /*6e40*/  F2FP.F16.E5M2.UNPACK_B R9, R27 ;  /* 0x0000001bff09723e */ /* 0x010fce00020004ff */
[C---:B---3--:R-:W-:Y:S01]  /*6e50*/  HMMA.16816.F32 R20, R8.reuse, R24, R20 ;  /* 0x000000180814723c */ /* 0x048fe20000001814 */
[----:B--2---:R-:W-:Y:S04]  /*6e60*/  STL.64 [R1+0x3d0], R14 ;  /* 0x0003d00e01007387 */ /* 0x004fe80000100a00 */
        /* <DEDUP_REMOVED lines=25> */
[----:B------:R1:W-:Y:S01]  /*7000*/  STL.64 [R1+0x3a0], R20 ;  /* 0x0003a01401007387 */ /* 0x0003e20000100a00 */
[----:B0-----:R-:W-:-:S03]  /*7010*/  IMAD.MOV.U32 R23, RZ, RZ, R0 ;  /* 0x000000ffff177224 */ /* 0x001fc600078e0000 */
[----:B-1----:R-:W3:Y:S04]  /*7020*/  LDL.LU R20, [R1+0x110] ;  /* 0x0001100001147983 */ /* 0x002ee80000300800 */
[----:B------:R-:W3:Y:S04]  /*7030*/  LDL.LU R21, [R1+0x114] ;  /* 0x0001140001157983 */ /* 0x000ee80000300800 */
        /* <DEDUP_REMOVED lines=15> */
[----:B0-----:R-:W4:Y:S04]  /*7130*/  LDL.LU R18, [R1+0x310] ;  /* 0x0003100001127983 */ /* 0x001f280000300800 */
[----:B------:R-:W2:Y:S04]  /*7140*/  LDL.LU R19, [R1+0x314] ;  /* 0x0003140001137983 */ /* 0x000ea80000300800 */
[----:B------:R0:W-:Y:S04]  /*7150*/  STL.64 [R1+0x380], R16 ;  /* 0x0003801001007387 */ /* 0x0001e80000100a00 */
[----:B0-----:R-:W2:Y:S04]  /*7160*/  LDL.LU R16, [R1+0x300] ;  /* 0x0003000001107983 */ /* 0x001ea80000300800 */
[----:B------:R-:W2:Y:S01]  /*7170*/  LDL.LU R17, [R1+0x308] ;  /* 0x0003080001117983 */ /* 0x000ea20000300800 */
[----:B---3--:R-:W-:-:S15]  /*7180*/  HMMA.16816.F32 R12, R8, R4, R12 ;  /* 0x00000004080c723c */ /* 0x008fde000000180c */
[----:B------:R-:W-:-:S04]  /*7190*/  NOP ;  /* 0x0000000000007918 */ /* 0x000fc80000000000 */
[----:B------:R-:W-:Y:S04]  /*71a0*/  STL.64 [R1+0x160], R12 ;  /* 0x0001600c01007387 */ /* 0x000fe80000100a00 */
[----:B------:R0:W-:Y:S04]  /*71b0*/  STL.64 [R1+0x168], R14 ;  /* 0x0001680e01007387 */ /* 0x0001e80000100a00 */
[----:B0-----:R-:W2:Y:S04]  /*71c0*/  LDL.LU.64 R14, [R1+0x3d0] ;  /* 0x0003d000010e7983 */ /* 0x001ea80000300a00 */
[----:B------:R-:W2:Y:S02]  /*71d0*/  LDL.LU.64 R12, [R1+0x3c8] ;  /* 0x0003c800010c7983 */ /* 0x000ea40000300a00 */
[----:B--2---:R-:W-:-:S15]  /*71e0*/  HMMA.16816.F32 R12, R8, R6, R12 ;  /* 0x00000006080c723c */ /* 0x004fde000000180c */
[----:B------:R-:W-:-:S04]  /*71f0*/  NOP ;  /* 0x0000000000007918 */ /* 0x000fc80000000000 */
[----:B------:R-:W-:Y:S04]  /*7200*/  STL.64 [R1+0x150], R12 ;  /* 0x0001500c01007387 */ /* 0x000fe80000100a00 */
[----:B------:R0:W-:Y:S04]  /*7210*/  STL.64 [R1+0x158], R14 ;  /* 0x0001580e01007387 */ /* 0x0001e80000100a00 */
[----:B0-----:R-:W2:Y:S04]  /*7220*/  LDL.LU.64 R14, [R1+0x3c0] ;  /* 0x0003c000010e7983 */ /* 0x001ea80000300a00 */
[----:B------:R-:W3:Y:S04]  /*7230*/  LDL.LU.64 R12, [R1+0x3b8] ;  /* 0x0003b800010c7983 */ /* 0x000ee80000300a00 */
[----:B------:R-:W-:Y:S04]  /*7240*/  STL.64 [R1+0x368], R6 ;  /* 0x0003680601007387 */ /* 0x000fe80000100a00 */
[----:B------:R0:W-:Y:S01]  /*7250*/  STL.64 [R1+0x360], R4 ;  /* 0x0003600401007387 */ /* 0x0001e20000100a00 */
[----:B------:R-:W-:-:S02]  /*7260*/  IMAD R27, R27, 0x100, R17 ;  /* 0x000001001b1b7824 */ /* 0x000fc400078e0211 */
[----:B----4-:R-:W-:Y:S01]  /*7270*/  IMAD R29, R29, 0x100, R18 ;  /* 0x000001001d1d7824 */ /* 0x010fe200078e0212 */
[----:B0-----:R-:W4:Y:S01]  /*7280*/  LDL.LU R4, [R1+0x80] ;  /* 0x0000800001047983 */ /* 0x001f220000300800 */
[----:B------:R-:W-:Y:S01]  /*7290*/  IMAD R0, R0, 0x100, R19 ;  /* 0x0000010000007824 */ /* 0x000fe200078e0213 */
[----:B---3--:R-:W-:Y:S01]  /*72a0*/  HMMA.16816.F32 R8, R8, R12, R20 ;  /* 0x0000000c0808723c */ /* 0x008fe20000001814 */
[----:B--2---:R-:W-:-:S15]  /*72b0*/  IMAD R15, R15, 0x100, R16 ;  /* 0x000001000f0f7824 */ /* 0x004fde00078e0210 */
[----:B------:R-:W-:-:S03]  /*72c0*/  NOP ;  /* 0x0000000000007918 */ /* 0x000fc60000000000 */
[----:B------:R0:W-:Y:S04]  /*72d0*/  STL.64 [R1+0x110], R8 ;  /* 0x0001100801007387 */ /* 0x0001e80000100a00 */
[----:B------:R-:W-:Y:S04]  /*72e0*/  STL.64 [R1+0x118], R10 ;  /* 0x0001180a01007387 */ /* 0x000fe80000100a00 */
[----:B------:R-:W4:Y:S04]  /*72f0*/  LDL.LU R5, [R1+0x84] ;  /* 0x0000840001057983 */ /* 0x000f280000300800 */
[----:B------:R-:W2:Y:S04]  /*7300*/  LDL.LU R6, [R1+0x88] ;  /* 0x0000880001067983 */ /* 0x000ea80000300800 */
[----:B------:R-:W2:Y:S04]  /*7310*/  LDL.LU R7, [R1+0x8c] ;  /* 0x00008c0001077983 */ /* 0x000ea80000300800 */
[----:B------:R-:W3:Y:S04]  /*7320*/  LDL.LU R16, [R1+0xc0] ;  /* 0x0000c00001107983 */ /* 0x000ee80000300800 */
[----:B------:R-:W3:Y:S04]  /*7330*/  LDL.LU R17, [R1+0xc4] ;  /* 0x0000c40001117983 */ /* 0x000ee80000300800 */
[----:B------:R-:W2:Y:S04]  /*7340*/  LDL.LU R18, [R1+0xc8] ;  /* 0x0000c80001127983 */ /* 0x000ea80000300800 */
[----:B------:R-:W2:Y:S04]  /*7350*/  LDL.LU R19, [R1+0xcc] ;  /* 0x0000cc0001137983 */ /* 0x000ea80000300800 */
[----:B------:R-:W3:Y:S04]  /*7360*/  LDL.LU R20, [R1+0x100] ;  /* 0x0001000001147983 */ /* 0x000ee80000300800 */
[----:B------:R-:W4:Y:S04]  /*7370*/  LDL.LU R21, [R1+0x104] ;  /* 0x0001040001157983 */ /* 0x000f280000300800 */
[----:B------:R-:W4:Y:S04]  /*7380*/  LDL.LU R22, [R1+0x108] ;  /* 0x0001080001167983 */ /* 0x000f280000300800 */
[----:B------:R-:W4:Y:S01]  /*7390*/  LDL.LU R23, [R1+0x10c] ;  /* 0x00010c0001177983 */ /* 0x000f220000300800 */
[----:B0-----:R-:W-:-:S03]  /*73a0*/  F2FP.F16.E5M2.UNPACK_B R8, R15 ;  /* 0x0000000fff08723e */ /* 0x001fc600020004ff */
[----:B--2---:R-:W-:Y:S04]  /*73b0*/  STL.64 [R1+0x398], R18 ;  /* 0x0003981201007387 */ /* 0x004fe80000100a00 */
[----:B---3--:R0:W-:Y:S04]  /*73c0*/  STL.64 [R1+0x390], R16 ;  /* 0x0003901001007387 */ /* 0x0081e80000100a00 */
[----:B0-----:R-:W2:Y:S04]  /*73d0*/  LDL.LU R16, [R1+0xe0] ;  /* 0x0000e00001107983 */ /* 0x001ea80000300800 */
[----:B------:R-:W2:Y:S04]  /*73e0*/  LDL.LU R17, [R1+0xe4] ;  /* 0x0000e40001117983 */ /* 0x000ea80000300800 */
[----:B------:R-:W2:Y:S04]  /*73f0*/  LDL.LU R18, [R1+0xe8] ;  /* 0x0000e80001127983 */ /* 0x000ea80000300800 */
[----:B------:R-:W2:Y:S04]  /*7400*/  LDL.LU R19, [R1+0xec] ;  /* 0x0000ec0001137983 */ /* 0x000ea80000300800 */
[----:B------:R-:W-:Y:S04]  /*7410*/  STL.64 [R1+0x378], R6 ;  /* 0x0003780601007387 */ /* 0x000fe80000100a00 */
[----:B----4-:R0:W-:Y:S04]  /*7420*/  STL.64 [R1+0x370], R4 ;  /* 0x0003700401007387 */ /* 0x0101e80000100a00 */
[----:B0-----:R-:W3:Y:S04]  /*7430*/  LDL.LU R4, [R1+0xa0] ;  /* 0x0000a00001047983 */ /* 0x001ee80000300800 */
[----:B------:R-:W3:Y:S04]  /*7440*/  LDL.LU R5, [R1+0xa4] ;  /* 0x0000a40001057983 */ /* 0x000ee80000300800 */
[----:B------:R-:W3:Y:S04]  /*7450*/  LDL.LU R6, [R1+0xa8] ;  /* 0x0000a80001067983 */ /* 0x000ee80000300800 */
[----:B------:R-:W3:Y:S04]  /*7460*/  LDL.LU R7, [R1+0xac] ;  /* 0x0000ac0001077983 */ /* 0x000ee80000300800 */
[----:B------:R-:W4:Y:S01]  /*7470*/  LDL.LU R15, [R1+0x288] ;  /* 0x00028800010f7983 */ /* 0x000f220000300800 */
[----:B------:R-:W-:-:S02]  /*7480*/  F2FP.F16.E5M2.UNPACK_B R9, R27 ;  /* 0x0000001bff09723e */ /* 0x000fc400020004ff */
[----:B------:R-:W-:Y:S02]  /*7490*/  F2FP.F16.E5M2.UNPACK_B R10, R29 ;  /* 0x0000001dff0a723e */ /* 0x000fe400020004ff */
[----:B------:R-:W-:Y:S01]  /*74a0*/  F2FP.F16.E5M2.UNPACK_B R11, R0 ;  /* 0x00000000ff0b723e */ /* 0x000fe200020004ff */
[----:B----4-:R-:W-:Y:S04]  /*74b0*/  STL.64 [R1+0x348], R14 ;  /* 0x0003480e01007387 */ /* 0x010fe80000100a00 */
[----:B------:R0:W-:Y:S04]  /*74c0*/  STL.64 [R1+0x340], R12 ;  /* 0x0003400c01007387 */ /* 0x0001e80000100a00 */
[----:B0-----:R-:W4:Y:S04]  /*74d0*/  LDL.LU R12, [R1+0x50] ;  /* 0x00005000010c7983 */ /* 0x001f280000300800 */
[----:B------:R-:W4:Y:S04]  /*74e0*/  LDL.LU R13, [R1+0x54] ;  /* 0x00005400010d7983 */ /* 0x000f280000300800 */
[----:B------:R-:W2:Y:S04]  /*74f0*/  LDL.LU R14, [R1+0x58] ;  /* 0x00005800010e7983 */ /* 0x000ea80000300800 */
[----:B------:R-:W2:Y:S01]  /*7500*/  LDL.LU R15, [R1+0x5c] ;  /* 0x00005c00010f7983 */ /* 0x000ea20000300800 */
[----:B------:R-:W-:Y:S03]  /*7510*/  HMMA.16816.F32 R20, R8, R24, R20 ;  /* 0x000000180814723c */ /* 0x000fe60000001814 */
[----:B--2---:R0:W-:Y:S04]  /*7520*/  STL.64 [R1+0x358], R14 ;  /* 0x0003580e01007387 */ /* 0x0041e80000100a00 */
[----:B----4-:R1:W-:Y:S01]  /*7530*/  STL.64 [R1+0x350], R12 ;  /* 0x0003500c01007387 */ /* 0x0103e20000100a00 */
[----:B0-----:R-:W-:-:S03]  /*7540*/  IMAD.MOV.U32 R15, RZ, RZ, R26 ;  /* 0x000000ffff0f7224 */ /* 0x001fc600078e001a */
[----:B-1----:R-:W2:Y:S04]  /*7550*/  LDL.LU R12, [R1+0x70] ;  /* 0x00007000010c7983 */ /* 0x002ea80000300800 */
[----:B------:R-:W2:Y:S04]  /*7560*/  LDL.LU R13, [R1+0x74] ;  /* 0x00007400010d7983 */ /* 0x000ea80000300800 */
[----:B------:R-:W2:Y:S04]  /*7570*/  LDL.LU R14, [R1+0x78] ;  /* 0x00007800010e7983 */ /* 0x000ea80000300800 */
[----:B------:R0:W5:Y:S04]  /*7580*/  LDL.LU R26, [R1+0x3b4] ;  /* 0x0003b400011a7983 */ /* 0x0001680000300800 */
[----:B------:R-:W4:Y:S04]  /*7590*/  LDL.LU R27, [R1+0x29c] ;  /* 0x00029c00011b7983 */ /* 0x000f280000300800 */
[----:B------:R-:W2:Y:S04]  /*75a0*/  LDL.LU R29, [R1+0x294] ;  /* 0x00029400011d7983 */ /* 0x000ea80000300800 */
[----:B------:R-:W2:Y:S04]  /*75b0*/  LDL.LU R0, [R1+0x3b0] ;  /* 0x0003b00001007983 */ /* 0x000ea80000300800 */
[----:B------:R-:W-:Y:S04]  /*75c0*/  STL.64 [R1+0x100], R20 ;  /* 0x0001001401007387 */ /* 0x000fe80000100a00 */
[----:B------:R1:W-:Y:S04]  /*75d0*/  STL.64 [R1+0x108], R22 ;  /* 0x0001081601007387 */ /* 0x0003e80000100a00 */
[----:B-1----:R-:W2:Y:S04]  /*75e0*/  LDL.LU.64 R22, [R1+0x3a8] ;  /* 0x0003a80001167983 */ /* 0x002ea80000300a00 */
[----:B------:R-:W3:Y:S04]  /*75f0*/  LDL.LU.64 R20, [R1+0x3a0] ;  /* 0x0003a00001147983 */ /* 0x000ee80000300a00 */
[----:B------:R-:W3:Y:S04]  /*7600*/  LDL.LU R24, [R1+0x284] ;  /* 0x0002840001187983 */ /* 0x000ee80000300800 */
[----:B------:R-:W3:Y:S01]  /*7610*/  LDL.LU R25, [R1+0x28c] ;  /* 0x00028c0001197983 */ /* 0x000ee20000300800 */
[----:B--2---:R-:W-:-:S15]  /*7620*/  HMMA.16816.F32 R16, R8, R22, R16 ;  /* 0x000000160810723c */ /* 0x004fde0000001810 */
[----:B------:R-:W-:-:S04]  /*7630*/  NOP ;  /* 0x0000000000007918 */ /* 0x000fc80000000000 */
[----:B------:R-:W-:Y:S04]  /*7640*/  STL.64 [R1+0xe0], R16 ;  /* 0x0000e01001007387 */ /* 0x000fe80000100a00 */
[----:B------:R1:W-:Y:S04]  /*7650*/  STL.64 [R1+0xe8], R18 ;  /* 0x0000e81201007387 */ /* 0x0003e80000100a00 */
[----:B-1----:R-:W3:Y:S04]  /*7660*/  LDL.LU.64 R18, [R1+0x398] ;  /* 0x0003980001127983 */ /* 0x002ee80000300a00 */
[----:B------:R-:W3:Y:S04]  /*7670*/  LDL.LU.64 R16, [R1+0x390] ;  /* 0x0003900001107983 */ /* 0x000ee80000300a00 */
[----:B------:R-:W2:Y:S04]  /*7680*/  LDL.LU R22, [R1+0x2a8] ;  /* 0x0002a80001167983 */ /* 0x000ea80000300800 */
[----:B------:R-:W2:Y:S01]  /*7690*/  LDL.LU R23, [R1+0x274] ;  /* 0x0002740001177983 */ /* 0x000ea20000300800 */
[----:B---3--:R-:W-:-:S15]  /*76a0*/  HMMA.16816.F32 R16, R8, R20, R16 ;  /* 0x000000140810723c */ /* 0x008fde0000001810 */
[----:B------:R-:W-:-:S04]  /*76b0*/  NOP ;  /* 0x0000000000007918 */ /* 0x000fc80000000000 */
[----:B------:R-:W-:Y:S04]  /*76c0*/  STL.64 [R1+0xc0], R16 ;  /* 0x0000c01001007387 */ /* 0x000fe80000100a00 */
[----:B------:R1:W-:Y:S04]  /*76d0*/  STL.64 [R1+0xc8], R18 ;  /* 0x0000c81201007387 */ /* 0x0003e80000100a00 */
[----:B-1----:R-:W3:Y:S04]  /*76e0*/  LDL.LU.64 R18, [R1+0x388] ;  /* 0x0003880001127983 */ /* 0x002ee80000300a00 */
[----:B------:R-:W2:Y:S04]  /*76f0*/  LDL.LU.64 R16, [R1+0x380] ;  /* 0x0003800001107983 */ /* 0x000ea80000300a00 */
[----:B------:R-:W2:Y:S04]  /*7700*/  LDL.LU R20, [R1+0x298] ;  /* 0x0002980001147983 */ /* 0x000ea80000300800 */
[----:B------:R-:W2:Y:S01]  /*7710*/  LDL.LU R21, [R1+0x2a0] ;  /* 0x0002a00001157983 */ /* 0x000ea20000300800 */
[----:B---3--:R-:W-:-:S15]  /*7720*/  HMMA.16816.F32 R4, R8, R18, R4 ;  /* 0x000000120804723c */ /* 0x008fde0000001804 */
[----:B------:R-:W-:-:S04]  /*7730*/  NOP ;  /* 0x0000000000007918 */ /* 0x000fc80000000000 */
[----:B------:R-:W-:Y:S04]  /*7740*/  STL.64 [R1+0xa0], R4 ;  /* 0x0000a00401007387 */ /* 0x000fe80000100a00 */
[----:B------:R1:W-:Y:S04]  /*7750*/  STL.64 [R1+0xa8], R6 ;  /* 0x0000a80601007387 */ /* 0x0003e80000100a00 */
[----:B-1----:R-:W2:Y:S04]  /*7760*/  LDL.LU.64 R6, [R1+0x378] ;  /* 0x0003780001067983 */ /* 0x002ea80000300a00 */
[----:B------:R-:W2:Y:S04]  /*7770*/  LDL.LU.64 R4, [R1+0x370] ;  /* 0x0003700001047983 */ /* 0x000ea80000300a00 */
[----:B------:R-:W3:Y:S04]  /*7780*/  LDL.LU R18, [R1+0x278] ;  /* 0x0002780001127983 */ /* 0x000ee80000300800 */
[----:B------:R-:W3:Y:S01]  /*7790*/  LDL.LU R19, [R1+0x280] ;  /* 0x0002800001137983 */ /* 0x000ee20000300800 */
[----:B--2---:R-:W-:-:S15]  /*77a0*/  HMMA.16816.F32 R4, R8, R16, R4 ;  /* 0x000000100804723c */ /* 0x004fde0000001804 */
[----:B------:R-:W-:-:S04]  /*77b0*/  NOP ;  /* 0x0000000000007918 */ /* 0x000fc80000000000 */
[----:B------:R-:W-:Y:S04]  /*77c0*/  STL.64 [R1+0x80], R4 ;  /* 0x0000800401007387 */ /* 0x000fe80000100a00 */
[----:B------:R1:W-:Y:S04]  /*77d0*/  STL.64 [R1+0x88], R6 ;  /* 0x0000880601007387 */ /* 0x0003e80000100a00 */
[----:B-1----:R-:W2:Y:S04]  /*77e0*/  LDL.LU.64 R6, [R1+0x368] ;  /* 0x0003680001067983 */ /* 0x002ea80000300a00 */
[----:B------:R-:W2:Y:S04]  /*77f0*/  LDL.LU.64 R4, [R1+0x360] ;  /* 0x0003600001047983 */ /* 0x000ea80000300a00 */
[----:B------:R-:W3:Y:S01]  /*7800*/  LDL.LU R17, [R1+0x270] ;  /* 0x0002700001117983 */ /* 0x000ee20000300800 */
[----:B--2---:R-:W-:-:S15]  /*7810*/  HMMA.16816.F32 R12, R8, R4, R12 ;  /* 0x00000004080c723c */ /* 0x004fde000000180c */
[----:B------:R-:W-:-:S04]  /*7820*/  NOP ;  /* 0x0000000000007918 */ /* 0x000fc80000000000 */
[----:B------:R-:W-:Y:S04]  /*7830*/  STL.64 [R1+0x70], R12 ;  /* 0x0000700c01007387 */ /* 0x000fe80000100a00 */
[----:B------:R1:W-:Y:S04]  /*7840*/  STL.64 [R1+0x78], R14 ;  /* 0x0000780e01007387 */ /* 0x0003e80000100a00 */
[----:B-1----:R-:W2:Y:S04]  /*7850*/  LDL.LU.64 R14, [R1+0x358] ;  /* 0x00035800010e7983 */ /* 0x002ea80000300a00 */
[----:B------:R-:W2:Y:S02]  /*7860*/  LDL.LU.64 R12, [R1+0x350] ;  /* 0x00035000010c7983 */ /* 0x000ea40000300a00 */
[----:B--2---:R-:W-:Y:S02]  /*7870*/  HMMA.16816.F32 R4, R8, R6, R12 ;  /* 0x000000060804723c */ /* 0x004fe4000000180c */
[----:B------:R-:W2:Y:S04]  /*7880*/  LDL.LU.64 R14, [R1+0x348] ;  /* 0x00034800010e7983 */ /* 0x000ea80000300a00 */
[----:B------:R-:W3:-:S13]  /*7890*/  LDL.LU.64 R12, [R1+0x340] ;  /* 0x00034000010c7983 */ /* 0x000eda0000300a00 */
[----:B------:R1:W-:Y:S04]  /*78a0*/  STL.64 [R1+0x50], R4 ;  /* 0x0000500401007387 */ /* 0x0003e80000100a00 */
[----:B------:R0:W-:Y:S01]  /*78b0*/  STL.64 [R1+0x58], R6 ;  /* 0x0000580601007387 */ /* 0x0001e20000100a00 */
[----:B-1----:R-:W-:-:S03]  /*78c0*/  IMAD.MOV.U32 R4, RZ, RZ, R2 ;  /* 0x000000ffff047224 */ /* 0x002fc600078e0002 */
[----:B------:R1:W5:Y:S01]  /*78d0*/  LDL.LU R2, [R1+0x338] ;  /* 0x0003380001027983 */ /* 0x0003620000300800 */
[----:B------:R-:W-:Y:S02]  /*78e0*/  IMAD.MOV.U32 R5, RZ, RZ, R28 ;  /* 0x000000ffff057224 */ /* 0x000fe400078e001c */
[----:B0-----:R-:W-:Y:S01]  /*78f0*/  IMAD.MOV.U32 R7, RZ, RZ, R3 ;  /* 0x000000ffff077224 */ /* 0x001fe200078e0003 */
[----:B------:R-:W4:Y:S01]  /*7900*/  LDL.LU R28, [R1+0x334] ;  /* 0x00033400011c7983 */ /* 0x000f220000300800 */
[----:B--2---:R-:W-:-:S03]  /*7910*/  IMAD.MOV.U32 R6, RZ, RZ, R14 ;  /* 0x000000ffff067224 */ /* 0x004fc600078e000e */
[----:B------:R-:W2:Y:S04]  /*7920*/  LDL.LU R14, [R1+0x330] ;  /* 0x00033000010e7983 */ /* 0x000ea80000300800 */
[----:B------:R-:W2:Y:S01]  /*7930*/  LDL.LU R3, [R1+0x32c] ;  /* 0x00032c0001037983 */ /* 0x000ea20000300800 */
[----:B---3--:R-:W-:Y:S01]  /*7940*/  HMMA.16816.F32 R4, R8, R12, R4 ;  /* 0x0000000c0804723c */ /* 0x008fe20000001804 */
[----:B------:R-:W-:Y:S02]  /*7950*/  IADD3 R17, P0, PT, R17, UR4, RZ ;  /* 0x0000000411117c10 */ /* 0x000fe4000ff1e0ff */
[----:B------:R-:W-:Y:S02]  /*7960*/  IADD3 R15, P4, PT, R15, UR4, RZ ;  /* 0x000000040f0f7c10 */ /* 0x000fe4000ff9e0ff */
[----:B------:R-:W-:-:S02]  /*7970*/  IADD3 R18, P6, PT, R18, UR4, RZ ;  /* 0x0000000412127c10 */ /* 0x000fc4000ffde0ff */
[----:B------:R-:W-:Y:S02]  /*7980*/  IADD3 R19, P5, PT, R19, UR4, RZ ;  /* 0x0000000413137c10 */ /* 0x000fe4000ffbe0ff */
[----:B------:R-:W-:Y:S02]  /*7990*/  IADD3 R20, P2, PT, R20, UR4, RZ ;  /* 0x0000000414147c10 */ /* 0x000fe4000ff5e0ff */
[----:B------:R-:W-:-:S08]  /*79a0*/  IADD3 R21, P1, PT, R21, UR4, RZ ;  /* 0x0000000415157c10 */ /* 0x000fd0000ff3e0ff */
[----:B------:R-:W-:Y:S04]  /*79b0*/  STL.64 [R1+0x30], R4 ;  /* 0x0000300401007387 */ /* 0x000fe80000100a00 */
[----:B------:R-:W-:Y:S04]  /*79c0*/  STL.64 [R1+0x38], R6 ;  /* 0x0000380601007387 */ /* 0x000fe80000100a00 */
[----:B------:R-:W-:Y:S01]  /*79d0*/  STL [R1+0x270], R17 ;  /* 0x0002701101007387 */ /* 0x000fe20000100800 */
[----:B----4-:R-:W-:-:S03]  /*79e0*/  IADD3.X R28, PT, PT, R28, UR10, RZ, P0, !PT ;  /* 0x0000000a1c1c7c10 */ /* 0x010fc600087fe4ff */
[----:B------:R0:W-:Y:S04]  /*79f0*/  STL [R1+0x288], R15 ;  /* 0x0002880f01007387 */ /* 0x0001e80000100800 */
[----:B------:R-:W-:Y:S04]  /*7a00*/  STL [R1+0x278], R18 ;  /* 0x0002781201007387 */ /* 0x000fe80000100800 */
[----:B------:R-:W-:Y:S01]  /*7a10*/  STL [R1+0x280], R19 ;  /* 0x0002801301007387 */ /* 0x000fe20000100800 */
[----:B------:R-:W-:Y:S01]  /*7a20*/  IADD3 R22, P0, PT, R22, UR4, RZ ;  /* 0x0000000416167c10 */ /* 0x000fe2000ff1e0ff */
[----:B0-----:R-:W0:Y:S01]  /*7a30*/  LDC R15, c[0x0][0x3a8] ;  /* 0x0000ea00ff0f7b82 */ /* 0x001e220000000800 */
[----:B------:R-:W-:-:S02]  /*7a40*/  IADD3.X R23, PT, PT, R23, UR10, RZ, P6, !PT ;  /* 0x0000000a17177c10 */ /* 0x000fc4000b7fe4ff */
[----:B--2---:R-:W-:-:S05]  /*7a50*/  IADD3 R3, P3, PT, R3, UR4, RZ ;  /* 0x0000000403037c10 */ /* 0x004fca000ff7e0ff */
[----:B------:R2:W-:Y:S04]  /*7a60*/  STL [R1+0x290], R3 ;  /* 0x0002900301007387 */ /* 0x0005e80000100800 */
[----:B--2---:R-:W2:Y:S04]  /*7a70*/  LDL.LU R3, [R1+0x328] ;  /* 0x0003280001037983 */ /* 0x004ea80000300800 */
[----:B------:R-:W-:Y:S04]  /*7a80*/  STL [R1+0x298], R20 ;  /* 0x0002981401007387 */ /* 0x000fe80000100800 */
[----:B------:R3:W-:Y:S04]  /*7a90*/  STL [R1+0x26c], R28 ;  /* 0x00026c1c01007387 */ /* 0x0007e80000100800 */
[----:B------:R-:W-:Y:S04]  /*7aa0*/  STL [R1+0x2a0], R21 ;  /* 0x0002a01501007387 */ /* 0x000fe80000100800 */
[----:B---3--:R-:W3:Y:S01]  /*7ab0*/  LDL.LU R28, [R1+0x324] ;  /* 0x00032400011c7983 */ /* 0x008ee20000300800 */
[----:B------:R-:W-:-:S03]  /*7ac0*/  IADD3.X R14, PT, PT, R14, UR10, RZ, P5, !PT ;  /* 0x0000000a0e0e7c10 */ /* 0x000fc6000affe4ff */
[----:B------:R-:W-:Y:S04]  /*7ad0*/  STL [R1+0x2a8], R22 ;  /* 0x0002a81601007387 */ /* 0x000fe80000100800 */
[----:B------:R4:W-:Y:S04]  /*7ae0*/  STL [R1+0x27c], R14 ;  /* 0x00027c0e01007387 */ /* 0x0009e80000100800 */
[----:B------:R-:W-:Y:S04]  /*7af0*/  STL [R1+0x274], R23 ;  /* 0x0002741701007387 */ /* 0x000fe80000100800 */
[----:B----4-:R-:W4:Y:S01]  /*7b00*/  LDL.LU R14, [R1+0x320] ;  /* 0x00032000010e7983 */ /* 0x010f220000300800 */
[----:B------:R-:W-:-:S02]  /*7b10*/  IADD3.X R24, PT, PT, R24, UR10, RZ, P4, !PT ;  /* 0x0000000a18187c10 */ /* 0x000fc4000a7fe4ff */
[----:B------:R-:W-:Y:S02]  /*7b20*/  IADD3.X R25, PT, PT, R25, UR10, RZ, P3, !PT ;  /* 0x0000000a19197c10 */ /* 0x000fe40009ffe4ff */
[----:B------:R-:W-:Y:S01]  /*7b30*/  IADD3.X R29, PT, PT, R29, UR10, RZ, P2, !PT ;  /* 0x0000000a1d1d7c10 */ /* 0x000fe200097fe4ff */
[----:B------:R-:W-:Y:S01]  /*7b40*/  STL [R1+0x284], R24 ;  /* 0x0002841801007387 */ /* 0x000fe20000100800 */
[----:B------:R-:W-:-:S03]  /*7b50*/  IADD3.X R27, PT, PT, R27, UR10, RZ, P1, !PT ;  /* 0x0000000a1b1b7c10 */ /* 0x000fc60008ffe4ff */
[----:B------:R-:W-:Y:S01]  /*7b60*/  STL [R1+0x28c], R25 ;  /* 0x00028c1901007387 */ /* 0x000fe20000100800 */
[----:B------:R-:W-:Y:S01]  /*7b70*/  UIADD3 UR6, UPT, UPT, UR6, -0x1, URZ ;  /* 0xffffffff06067890 */ /* 0x000fe2000fffe0ff */
[----:B0-----:R-:W-:-:S03]  /*7b80*/  IMAD.SHL.U32 R15, R15, 0x20, RZ ;  /* 0x000000200f0f7824 */ /* 0x001fc600078e00ff */
[----:B------:R-:W-:Y:S01]  /*7b90*/  UISETP.NE.U32.AND UP0, UPT, UR6, URZ, UPT ;  /* 0x000000ff0600728c */ /* 0x000fe2000bf05070 */
[----:B------:R-:W-:Y:S01]  /*7ba0*/  VIADD R0, R0, 0xffffffe0 ;  /* 0xffffffe000007836 */ /* 0x000fe20000000000 */
[----:B---3--:R-:W-:-:S05]  /*7bb0*/  IADD3.X R28, PT, PT, R28, UR10, RZ, P0, !PT ;  /* 0x0000000a1c1c7c10 */ /* 0x008fca00087fe4ff */
[----:B------:R0:W-:Y:S04]  /*7bc0*/  STL [R1+0x2a4], R28 ;  /* 0x0002a41c01007387 */ /* 0x0001e80000100800 */
[----:B------:R1:W-:Y:S04]  /*7bd0*/  STL [R1+0x294], R29 ;  /* 0x0002941d01007387 */ /* 0x0003e80000100800 */
[----:B0-----:R1:W5:Y:S04]  /*7be0*/  LDL.LU R28, [R1+0x31c] ;  /* 0x00031c00011c7983 */ /* 0x0013680000300800 */
[----:B------:R1:W-:Y:S01]  /*7bf0*/  STL [R1+0x29c], R27 ;  /* 0x00029c1b01007387 */ /* 0x0003e20000100800 */
[----:B--2---:R-:W-:-:S04]  /*7c00*/  IADD3 R3, P6, PT, R15, R3, RZ ;  /* 0x000000030f037210 */ /* 0x004fc80007fde0ff */
[----:B----4-:R-:W-:Y:S01]  /*7c10*/  LEA.HI.X.SX32 R14, R15, R14, 0x1, P6 ;  /* 0x0000000e0f0e7211 */ /* 0x010fe200030f0eff */
[----:B------:R-:W-:Y:S08]  /*7c20*/  BRA.U UP0, `(.L_x_1) ;  /* 0xffffffa500b47547 */ /* 0x000ff0000b83ffff */
.L_x_0:
[----:B------:R-:W2:Y:S01]  /*7c30*/  LDL.LU R8, [R1+0x94] ;  /* 0x0000940001087983 */ /* 0x000ea20000300800 */
[----:B------:R-:W0:Y:S01]  /*7c40*/  LDCU.64 UR12, c[0x0][0x398] ;  /* 0x00007300ff0c77ac */ /* 0x000e220008000a00 */
[----:B------:R-:W4:Y:S01]  /*7c50*/  LDCU UR4, c[0x0][0x39c] ;  /* 0x00007380ff0477ac */ /* 0x000f220008000800 */
[----:B------:R-:W1:Y:S01]  /*7c60*/  LDCU UR6, c[0x0][0x39c] ;  /* 0x00007380ff0677ac */ /* 0x000e620008000800 */
[----:B------:R-:W3:Y:S01]  /*7c70*/  LDCU UR10, c[0x0][0x39c] ;  /* 0x00007380ff0a77ac */ /* 0x000ee20008000800 */
[----:B------:R-:W0:Y:S01]  /*7c80*/  LDCU UR11, c[0x0][0x39c] ;  /* 0x00007380ff0b77ac */ /* 0x000e220008000800 */
[----:B------:R-:W0:Y:S01]  /*7c90*/  LDCU UR14, c[0x0][0x39c] ;  /* 0x00007380ff0e77ac */ /* 0x000e220008000800 */
[----:B------:R-:W-:Y:S06]  /*7ca0*/  BAR.SYNC.DEFER_BLOCKING 0x0 ;  /* 0x0000000000007b1d */ /* 0x000fec0000010000 */
[----:B--2---:R2:W-:Y:S04]  /*7cb0*/  STL [R1+0x408], R8 ;  /* 0x0004080801007387 */ /* 0x0045e80000100800 */
[----:B--2---:R-:W2:Y:S04]  /*7cc0*/  LDL.LU R8, [R1+0x6c] ;  /* 0x00006c0001087983 */ /* 0x004ea80000300800 */
[----:B--2---:R2:W-:Y:S04]  /*7cd0*/  STL [R1+0x410], R8 ;  /* 0x0004100801007387 */ /* 0x0045e80000100800 */
[----:B--2---:R-:W2:Y:S04]  /*7ce0*/  LDL.LU R8, [R1+0x64] ;  /* 0x0000640001087983 */ /* 0x004ea80000300800 */
[----:B------:R-:W2:Y:S04]  /*7cf0*/  LDL.LU R9, [R1+0x9c] ;  /* 0x00009c0001097983 */ /* 0x000ea80000300800 */
[----:B--2---:R2:W-:Y:S04]  /*7d00*/  STL [R1+0x404], R9 ;  /* 0x0004040901007387 */ /* 0x0045e80000100800 */
[----:B--2---:R-:W2:Y:S04]  /*7d10*/  LDL.LU R9, [R1+0x90] ;  /* 0x0000900001097983 */ /* 0x004ea80000300800 */
[----:B--2---:R2:W-:Y:S04]  /*7d20*/  STL [R1+0x40c], R9 ;  /* 0x00040c0901007387 */ /* 0x0045e80000100800 */
[----:B--2---:R-:W2:Y:S04]  /*7d30*/  LDL.LU R9, [R1+0x68] ;  /* 0x0000680001097983 */ /* 0x004ea80000300800 */
[----:B--2---:R2:W-:Y:S04]  /*7d40*/  STL [R1+0x414], R9 ;  /* 0x0004140901007387 */ /* 0x0045e80000100800 */
[----:B--2---:R-:W2:Y:S04]  /*7d50*/  LDL.LU R9, [R1+0x60] ;  /* 0x0000600001097983 */ /* 0x004ea80000300800 */
[----:B-----5:R-:W2:Y:S04]  /*7d60*/  LDL.LU R2, [R1+0xd8] ;  /* 0x0000d80001027983 */ /* 0x020ea80000300800 */
[----:B--2---:R2:W-:Y:S04]  /*7d70*/  STL [R1+0x3f4], R2 ;  /* 0x0003f40201007387 */ /* 0x0045e80000100800 */
[----:B--2---:R-:W2:Y:S04]  /*7d80*/  LDL.LU R2, [R1+0xb8] ;  /* 0x0000b80001027983 */ /* 0x004ea80000300800 */
[----:B--2---:R2:W-:Y:S04]  /*7d90*/  STL [R1+0x3f8], R2 ;  /* 0x0003f80201007387 */ /* 0x0045e80000100800 */
[----:B--2---:R-:W2:Y:S04]  /*7da0*/  LDL.LU R2, [R1+0xb4] ;  /* 0x0000b40001027983 */ /* 0x004ea80000300800 */
[----:B--2---:R2:W-:Y:S04]  /*7db0*/  STL [R1+0x400], R2 ;  /* 0x0004000201007387 */ /* 0x0045e80000100800 */
[----:B--2---:R-:W2:Y:S04]  /*7dc0*/  LDL.LU R2, [R1+0x98] ;  /* 0x0000980001027983 */ /* 0x004ea80000300800 */
[----:B------:R-:W2:Y:S01]  /*7dd0*/  LDL.LU R3, [R1+0xdc] ;  /* 0x0000dc0001037983 */ /* 0x000ea20000300800 */
[----:B------:R-:W-:-:S03]  /*7de0*/  F2FP.SATFINITE.E5M2.F32.PACK_AB_MERGE_C R8, R8, R9, RZ ;  /* 0x000000090808723e */ /* 0x000fc600048060ff */
[----:B--2---:R2:W-:Y:S04]  /*7df0*/  STL [R1+0x3fc], R3 ;  /* 0x0003fc0301007387 */ /* 0x0045e80000100800 */
[----:B--2---:R-:W2:Y:S04]  /*7e00*/  LDL.LU R3, [R1+0xb0] ;  /* 0x0000b00001037983 */ /* 0x004ea80000300800 */
[----:B------:R-:W2:Y:S04]  /*7e10*/  LDL.LU R14, [R1+0xf0] ;  /* 0x0000f000010e7983 */ /* 0x000ea80000300800 */
[----:B------:R-:W2:Y:S04]  /*7e20*/  LDL.LU R0, [R1+0xf4] ;  /* 0x0000f40001007983 */ /* 0x000ea80000300800 */
[----:B------:R-:W2:Y:S04]  /*7e30*/  LDL.LU R26, [R1+0xf8] ;  /* 0x0000f800011a7983 */ /* 0x000ea80000300800 */
[----:B-1----:R-:W2:Y:S04]  /*7e40*/  LDL.LU R29, [R1+0xfc] ;  /* 0x0000fc00011d7983 */ /* 0x002ea80000300800 */
[----:B------:R-:W2:Y:S04]  /*7e50*/  LDL.LU R27, [R1+0x140] ;  /* 0x00014000011b7983 */ /* 0x000ea80000300800 */
[----:B------:R-:W2:Y:S04]  /*7e60*/  LDL.LU R25, [R1+0x144] ;  /* 0x0001440001197983 */ /* 0x000ea80000300800 */
[----:B------:R-:W2:Y:S04]  /*7e70*/  LDL.LU R24, [R1+0x148] ;  /* 0x0001480001187983 */ /* 0x000ea80000300800 */
[----:B------:R-:W2:Y:S04]  /*7e80*/  LDL.LU R23, [R1+0x14c] ;  /* 0x00014c0001177983 */ /* 0x000ea80000300800 */
[----:B---3--:R-:W3:Y:S04]  /*7e90*/  LDL.LU R22, [R1+0x230] ;  /* 0x0002300001167983 */ /* 0x008ee80000300800 */
[----:B------:R-:W3:Y:S04]  /*7ea0*/  LDL.LU R21, [R1+0x234] ;  /* 0x0002340001157983 */ /* 0x000ee80000300800 */
[----:B------:R-:W2:Y:S04]  /*7eb0*/  LDL.LU R20, [R1+0x238] ;  /* 0x0002380001147983 */ /* 0x000ea80000300800 */
        /* <DEDUP_REMOVED lines=13> */
[----:B------:R1:W-:Y:S04]  /*7f90*/  STL [R1+0x35c], R28 ;  /* 0x00035c1c01007387 */ /* 0x0003e80000100800 */
[----:B-1----:R-:W2:Y:S04]  /*7fa0*/  LDL.LU R28, [R1+0xd4] ;  /* 0x0000d400011c7983 */ /* 0x002ea80000300800 */
[----:B------:R-:W2:Y:S04]  /*7fb0*/  LDL.LU R9, [R1+0x414] ;  /* 0x0004140001097983 */ /* 0x000ea80000300800 */
[----:B------:R1:W-:Y:S04]  /*7fc0*/  STL [R1+0x244], R8 ;  /* 0x0002440801007387 */ /* 0x0003e80000100800 */
[----:B-1----:R-:W2:Y:S02]  /*7fd0*/  LDL.LU R8, [R1+0x410] ;  /* 0x0004100001087983 */ /* 0x002ea40000300800 */
[----:B--2---:R-:W-:-:S02]  /*7fe0*/  F2FP.SATFINITE.E5M2.F32.PACK_AB_MERGE_C R8, R8, R9, RZ ;  /* 0x000000090808723e */ /* 0x004fc400048060ff */
[----:B------:R-:W2:Y:S04]  /*7ff0*/  LDL.LU R9, [R1+0x40c] ;  /* 0x00040c0001097983 */ /* 0x000ea80000300800 */
[----:B------:R1:W-:Y:S04]  /*8000*/  STL [R1+0x240], R8 ;  /* 0x0002400801007387 */ /* 0x0003e80000100800 */
[----:B-1----:R-:W2:Y:S02]  /*8010*/  LDL.LU R8, [R1+0x408] ;  /* 0x0004080001087983 */ /* 0x002ea40000300800 */
[----:B--2---:R-:W-:-:S02]  /*8020*/  F2FP.SATFINITE.E5M2.F32.PACK_AB_MERGE_C R8, R8, R9, RZ ;  /* 0x000000090808723e */ /* 0x004fc400048060ff */
[----:B------:R-:W2:Y:S04]  /*8030*/  LDL.LU R9, [R1+0x404] ;  /* 0x0004040001097983 */ /* 0x000ea80000300800 */
[----:B------:R1:W-:Y:S04]  /*8040*/  STL [R1+0x368], R8 ;  /* 0x0003680801007387 */ /* 0x0003e80000100800 */
[----:B-1----:R-:W3:Y:S01]  /*8050*/  LDL.LU R8, [R1+0xd0] ;  /* 0x0000d00001087983 */ /* 0x002ee20000300800 */
[----:B--2---:R-:W-:-:S03]  /*8060*/  F2FP.SATFINITE.E5M2.F32.PACK_AB_MERGE_C R9, R9, R2, RZ ;  /* 0x000000020909723e */ /* 0x004fc600048060ff */
[----:B------:R-:W2:Y:S04]  /*8070*/  LDL.LU R2, [R1+0x400] ;  /* 0x0004000001027983 */ /* 0x000ea80000300800 */
[----:B------:R1:W-:Y:S04]  /*8080*/  STL [R1+0x364], R9 ;  /* 0x0003640901007387 */ /* 0x0003e80000100800 */
[----:B-1----:R-:W3:Y:S01]  /*8090*/  LDL.LU R9, [R1+0xbc] ;  /* 0x0000bc0001097983 */ /* 0x002ee20000300800 */
[----:B--2---:R-:W-:-:S03]  /*80a0*/  F2FP.SATFINITE.E5M2.F32.PACK_AB_MERGE_C R2, R2, R3, RZ ;  /* 0x000000030202723e */ /* 0x004fc600048060ff */
[----:B------:R-:W2:Y:S04]  /*80b0*/  LDL.LU R3, [R1+0x3fc] ;  /* 0x0003fc0001037983 */ /* 0x000ea80000300800 */
[----:B------:R1:W-:Y:S04]  /*80c0*/  STL [R1+0x248], R2 ;  /* 0x0002480201007387 */ /* 0x0003e80000100800 */
[----:B-1----:R-:W3:Y:S02]  /*80d0*/  LDL.LU R2, [R1+0x3f8] ;  /* 0x0003f80001027983 */ /* 0x002ee40000300800 */
[----:B---3--:R-:W-:-:S02]  /*80e0*/  F2FP.SATFINITE.E5M2.F32.PACK_AB_MERGE_C R9, R9, R2, RZ ;  /* 0x000000020909723e */ /* 0x008fc400048060ff */
[----:B------:R-:W2:Y:S01]  /*80f0*/  LDL.LU R2, [R1+0x3f4] ;  /* 0x0003f40001027983 */ /* 0x000ea20000300800 */
[----:B------:R-:W-:Y:S02]  /*8100*/  F2FP.SATFINITE.E5M2.F32.PACK_AB_MERGE_C R8, R28, R8, RZ ;  /* 0x000000081c08723e */ /* 0x000fe400048060ff */
[----:B------:R-:W-:Y:S01]  /*8110*/  F2FP.SATFINITE.E5M2.F32.PACK_AB_MERGE_C R28, R12, R13, RZ ;  /* 0x0000000d0c1c723e */ /* 0x000fe200048060ff */
[----:B------:R-:W-:Y:S04]  /*8120*/  STL [R1+0xb4], R9 ;  /* 0x0000b40901007387 */ /* 0x000fe80000100800 */
[----:B------:R-:W-:Y:S01]  /*8130*/  STL [R1+0xb0], R8 ;  /* 0x0000b00801007387 */ /* 0x000fe20000100800 */
[----:B--2---:R-:W-:Y:S02]  /*8140*/  F2FP.SATFINITE.E5M2.F32.PACK_AB_MERGE_C R3, R3, R2, RZ ;  /* 0x000000020303723e */ /* 0x004fe400048060ff */
[----:B------:R-:W-:-:S02]  /*8150*/  F2FP.SATFINITE.E5M2.F32.PACK_AB_MERGE_C R2, R0, R14, RZ ;  /* 0x0000000e0002723e */ /* 0x000fc400048060ff */
[----:B------:R-:W-:Y:S01]  /*8160*/  F2FP.SATFINITE.E5M2.F32.PACK_AB_MERGE_C R0, R29, R26, RZ ;  /* 0x0000001a1d00723e */ /* 0x000fe200048060ff */
[----:B------:R1:W-:Y:S04]  /*8170*/  STL [R1+0x9c], R3 ;  /* 0x00009c0301007387 */ /* 0x0003e80000100800 */
[----:B------:R2:W-:Y:S04]  /*8180*/  STL [R1+0xd4], R2 ;  /* 0x0000d40201007387 */ /* 0x0005e80000100800 */
[----:B------:R3:W-:Y:S01]  /*8190*/  STL [R1+0xd0], R0 ;  /* 0x0000d00001007387 */ /* 0x0007e20000100800 */
[----:B-1----:R-:W-:-:S02]  /*81a0*/  F2FP.SATFINITE.E5M2.F32.PACK_AB_MERGE_C R3, R25, R27, RZ ;  /* 0x0000001b1903723e */ /* 0x002fc400048060ff */
[----:B--2---:R-:W-:-:S03]  /*81b0*/  F2FP.SATFINITE.E5M2.F32.PACK_AB_MERGE_C R2, R23, R24, RZ ;  /* 0x000000181702723e */ /* 0x004fc600048060ff */
[----:B------:R1:W-:Y:S01]  /*81c0*/  STL [R1+0xbc], R3 ;  /* 0x0000bc0301007387 */ /* 0x0003e20000100800 */
[----:B------:R-:W-:Y:S02]  /*81d0*/  F2FP.SATFINITE.E5M2.F32.PACK_AB_MERGE_C R23, R10, R11, RZ ;  /* 0x0000000b0a17723e */ /* 0x000fe400048060ff */
[----:B---3--:R-:W-:Y:S01]  /*81e0*/  F2FP.SATFINITE.E5M2.F32.PACK_AB_MERGE_C R0, R21, R22, RZ ;  /* 0x000000161500723e */ /* 0x008fe200048060ff */
[----:B------:R2:W-:Y:S01]  /*81f0*/  STL [R1+0xb8], R2 ;  /* 0x0000b80201007387 */ /* 0x0005e20000100800 */
[----:B------:R-:W-:Y:S02]  /*8200*/  F2FP.SATFINITE.E5M2.F32.PACK_AB_MERGE_C R10, R6, R7, RZ ;  /* 0x00000007060a723e */ /* 0x000fe400048060ff */
[----:B------:R-:W-:Y:S01]  /*8210*/  F2FP.SATFINITE.E5M2.F32.PACK_AB_MERGE_C R11, R4, R5, RZ ;  /* 0x00000005040b723e */ /* 0x000fe200048060ff */
[----:B------:R3:W-:Y:S01]  /*8220*/  STL [R1+0xf4], R0 ;  /* 0x0000f40001007387 */ /* 0x0007e20000100800 */
[----:B-1----:R-:W-:Y:S02]  /*8230*/  F2FP.SATFINITE.E5M2.F32.PACK_AB_MERGE_C R3, R19, R20, RZ ;  /* 0x000000141303723e */ /* 0x002fe400048060ff */
[----:B--2---:R-:W-:-:S03]  /*8240*/  F2FP.SATFINITE.E5M2.F32.PACK_AB_MERGE_C R2, R17, R18, RZ ;  /* 0x000000121102723e */ /* 0x004fc600048060ff */
[----:B------:R-:W-:Y:S01]  /*8250*/  STL [R1+0xf0], R3 ;  /* 0x0000f00301007387 */ /* 0x000fe20000100800 */
[----:B---3--:R-:W-:-:S03]  /*8260*/  F2FP.SATFINITE.E5M2.F32.PACK_AB_MERGE_C R0, R15, R16, RZ ;  /* 0x000000100f00723e */ /* 0x008fc600048060ff */
[----:B------:R-:W-:Y:S04]  /*8270*/  STL [R1+0xdc], R2 ;  /* 0x0000dc0201007387 */ /* 0x000fe80000100800 */
[----:B------:R-:W-:Y:S04]  /*8280*/  STL [R1+0x360], R28 ;  /* 0x0003601c01007387 */ /* 0x000fe80000100800 */
[----:B------:R-:W-:Y:S04]  /*8290*/  STL [R1+0xd8], R0 ;  /* 0x0000d80001007387 */ /* 0x000fe80000100800 */
[----:B------:R-:W-:Y:S04]  /*82a0*/  STL [R1+0x36c], R23 ;  /* 0x00036c1701007387 */ /* 0x000fe80000100800 */
[----:B------:R-:W-:Y:S04]  /*82b0*/  STL [R1+0x370], R10 ;  /* 0x0003700a01007387 */ /* 0x000fe80000100800 */
[----:B------:R-:W2:Y:S04]  /*82c0*/  LDL.LU R15, [R1+0x1fc] ;  /* 0x0001fc00010f7983 */ /* 0x000ea80000300800 */
[----:B--2---:R1:W-:Y:S04]  /*82d0*/  STL [R1+0x3dc], R15 ;  /* 0x0003dc0f01007387 */ /* 0x0043e80000100800 */
[----:B-1----:R-:W2:Y:S04]  /*82e0*/  LDL.LU R15, [R1+0x1f4] ;  /* 0x0001f400010f7983 */ /* 0x002ea80000300800 */
[----:B--2---:R1:W-:Y:S04]  /*82f0*/  STL [R1+0x3e4], R15 ;  /* 0x0003e40f01007387 */ /* 0x0043e80000100800 */
[----:B-1----:R-:W2:Y:S04]  /*8300*/  LDL.LU R15, [R1+0x20c] ;  /* 0x00020c00010f7983 */ /* 0x002ea80000300800 */
[----:B--2---:R1:W-:Y:S04]  /*8310*/  STL [R1+0x3ec], R15 ;  /* 0x0003ec0f01007387 */ /* 0x0043e80000100800 */
[----:B-1----:R-:W2:Y:S04]  /*8320*/  LDL.LU R15, [R1+0x204] ;  /* 0x00020400010f7983 */ /* 0x002ea80000300800 */
[----:B------:R-:W3:Y:S04]  /*8330*/  LDL.LU R10, [R1+0x1dc] ;  /* 0x0001dc00010a7983 */ /* 0x000ee80000300800 */
[----:B---3--:R1:W-:Y:S04]  /*8340*/  STL [R1+0x3c4], R10 ;  /* 0x0003c40a01007387 */ /* 0x0083e80000100800 */
[----:B-1----:R-:W3:Y:S04]  /*8350*/  LDL.LU R10, [R1+0x1d0] ;  /* 0x0001d000010a7983 */ /* 0x002ee80000300800 */
        /* <DEDUP_REMOVED lines=11> */
[----:B-1----:R-:W2:Y:S04]  /*8410*/  LDL.LU R10, [R1+0x200] ;  /* 0x00020000010a7983 */ /* 0x002ea80000300800 */
[----:B------:R-:W3:Y:S04]  /*8420*/  LDL.LU R23, [R1+0x1c0] ;  /* 0x0001c00001177983 */ /* 0x000ee80000300800 */
[----:B---3--:R1:W-:Y:S04]  /*8430*/  STL [R1+0x3cc], R23 ;  /* 0x0003cc1701007387 */ /* 0x0083e80000100800 */
[----:B-1----:R-:W3:Y:S01]  /*8440*/  LDL.LU R23, [R1+0x1e8] ;  /* 0x0001e80001177983 */ /* 0x002ee20000300800 */
[----:B--2---:R-:W-:-:S03]  /*8450*/  F2FP.SATFINITE.E5M2.F32.PACK_AB_MERGE_C R15, R15, R10, RZ ;  /* 0x0000000a0f0f723e */ /* 0x004fc600048060ff */
[----:B---3--:R1:W-:Y:S04]  /*8460*/  STL [R1+0x3d4], R23 ;  /* 0x0003d41701007387 */ /* 0x0083e80000100800 */
[----:B-1----:R-:W2:Y:S04]  /*8470*/  LDL.LU R23, [R1+0x1e0] ;  /* 0x0001e00001177983 */ /* 0x002ea80000300800 */
        /* <DEDUP_REMOVED lines=45> */
[----:B-1----:R-:W2:Y:S02]  /*8750*/  LDL.LU R10, [R1+0x3d0] ;  /* 0x0003d000010a7983 */ /* 0x002ea40000300800 */
[----:B--2---:R-:W-:-:S02]  /*8760*/  F2FP.SATFINITE.E5M2.F32.PACK_AB_MERGE_C R10, R10, R23, RZ ;  /* 0x000000170a0a723e */ /* 0x004fc400048060ff */
[----:B------:R-:W2:Y:S04]  /*8770*/  LDL.LU R23, [R1+0x3cc] ;  /* 0x0003cc0001177983 */ /* 0x000ea80000300800 */
[----:B------:R1:W-:Y:S04]  /*8780*/  STL [R1+0x64], R10 ;  /* 0x0000640a01007387 */ /* 0x0003e80000100800 */
[----:B-1----:R-:W3:Y:S02]  /*8790*/  LDL.LU R10, [R1+0x3c8] ;  /* 0x0003c800010a7983 */ /* 0x002ee40000300800 */
[----:B---3--:R-:W-:-:S02]  /*87a0*/  F2FP.SATFINITE.E5M2.F32.PACK_AB_MERGE_C R15, R15, R10, RZ ;  /* 0x0000000a0f0f723e */ /* 0x008fc400048060ff */
[----:B------:R-:W3:Y:S01]  /*87b0*/  LDL.LU R10, [R1+0x3c4] ;  /* 0x0003c400010a7983 */ /* 0x000ee20000300800 */
[----:B------:R-:W-:Y:S02]  /*87c0*/  F2FP.SATFINITE.E5M2.F32.PACK_AB_MERGE_C R8, R8, R9, RZ ;  /* 0x000000090808723e */ /* 0x000fe400048060ff */
[----:B------:R-:W-:Y:S01]  /*87d0*/  F2FP.SATFINITE.E5M2.F32.PACK_AB_MERGE_C R2, R3, R2, RZ ;  /* 0x000000020302723e */ /* 0x000fe200048060ff */
[----:B------:R-:W-:Y:S01]  /*87e0*/  STL [R1+0x60], R15 ;  /* 0x0000600f01007387 */ /* 0x000fe20000100800 */
[----:B------:R-:W-:Y:S02]  /*87f0*/  F2FP.SATFINITE.E5M2.F32.PACK_AB_MERGE_C R0, R0, R14, RZ ;  /* 0x0000000e0000723e */ /* 0x000fe400048060ff */
[----:B------:R-:W-:Y:S02]  /*8800*/  F2FP.SATFINITE.E5M2.F32.PACK_AB_MERGE_C R14, R29, R26, RZ ;  /* 0x0000001a1d0e723e */ /* 0x000fe400048060ff */
[----:B------:R-:W-:Y:S02]  /*8810*/  F2FP.SATFINITE.E5M2.F32.PACK_AB_MERGE_C R13, R13, R27, RZ ;  /* 0x0000001b0d0d723e */ /* 0x000fe400048060ff */
[----:B------:R-:W-:-:S02]  /*8820*/  F2FP.SATFINITE.E5M2.F32.PACK_AB_MERGE_C R12, R12, R25, RZ ;  /* 0x000000190c0c723e */ /* 0x000fc400048060ff */
[----:B------:R-:W-:Y:S02]  /*8830*/  F2FP.SATFINITE.E5M2.F32.PACK_AB_MERGE_C R7, R7, R24, RZ ;  /* 0x000000180707723e */ /* 0x000fe400048060ff */
[----:B------:R-:W-:Y:S02]  /*8840*/  F2FP.SATFINITE.E5M2.F32.PACK_AB_MERGE_C R22, R21, R22, RZ ;  /* 0x000000161516723e */ /* 0x000fe400048060ff */
[----:B------:R-:W-:Y:S02]  /*8850*/  F2FP.SATFINITE.E5M2.F32.PACK_AB_MERGE_C R21, R19, R20, RZ ;  /* 0x000000141315723e */ /* 0x000fe400048060ff */
[----:B------:R-:W-:Y:S02]  /*8860*/  F2FP.SATFINITE.E5M2.F32.PACK_AB_MERGE_C R20, R17, R18, RZ ;  /* 0x000000121114723e */ /* 0x000fe400048060ff */
[----:B------:R-:W-:Y:S02]  /*8870*/  F2FP.SATFINITE.E5M2.F32.PACK_AB_MERGE_C R19, R6, R16, RZ ;  /* 0x000000100613723e */ /* 0x000fe400048060ff */
[----:B---3--:R-:W-:-:S02]  /*8880*/  F2FP.SATFINITE.E5M2.F32.PACK_AB_MERGE_C R11, R10, R11, RZ ;  /* 0x0000000b0a0b723e */ /* 0x008fc400048060ff */
[----:B--2---:R-:W-:-:S03]  /*8890*/  F2FP.SATFINITE.E5M2.F32.PACK_AB_MERGE_C R10, R28, R23, RZ ;  /* 0x000000171c0a723e */ /* 0x004fc600048060ff */
[----:B------:R-:W-:Y:S04]  /*88a0*/  STL [R1+0x4c], R11 ;  /* 0x00004c0b01007387 */ /* 0x000fe80000100800 */
[----:B------:R-:W-:Y:S04]  /*88b0*/  STL [R1+0x98], R10 ;  /* 0x0000980a01007387 */ /* 0x000fe80000100800 */
[----:B------:R-:W-:Y:S04]  /*88c0*/  STL [R1+0x94], R8 ;  /* 0x0000940801007387 */ /* 0x000fe80000100800 */
[----:B------:R-:W-:Y:S04]  /*88d0*/  STL [R1+0x90], R2 ;  /* 0x0000900201007387 */ /* 0x000fe80000100800 */
[----:B------:R-:W-:Y:S04]  /*88e0*/  STL [R1+0x37c], R14 ;  /* 0x00037c0e01007387 */ /* 0x000fe80000100800 */
[----:B------:R1:W-:Y:S04]  /*88f0*/  STL [R1+0x6c], R0 ;  /* 0x00006c0001007387 */ /* 0x0003e80000100800 */
[----:B------:R2:W-:Y:S04]  /*8900*/  STL [R1+0x380], R13 ;  /* 0x0003800d01007387 */ /* 0x0005e80000100800 */
[----:B------:R-:W-:Y:S01]  /*8910*/  STL [R1+0x384], R12 ;  /* 0x0003840c01007387 */ /* 0x000fe20000100800 */
[----:B-1----:R-:W-:-:S03]  /*8920*/  F2FP.SATFINITE.E5M2.F32.PACK_AB_MERGE_C R0, R4, R5, RZ ;  /* 0x000000050400723e */ /* 0x002fc600048060ff */
[----:B------:R-:W-:Y:S04]  /*8930*/  STL [R1+0x388], R7 ;  /* 0x0003880701007387 */ /* 0x000fe80000100800 */
[----:B------:R-:W-:Y:S04]  /*8940*/  STL [R1+0x38c], R22 ;  /* 0x00038c1601007387 */ /* 0x000fe80000100800 */
[----:B------:R-:W-:Y:S04]  /*8950*/  STL [R1+0x390], R21 ;  /* 0x0003901501007387 */ /* 0x000fe80000100800 */
[----:B------:R-:W-:Y:S04]  /*8960*/  STL [R1+0x394], R20 ;  /* 0x0003941401007387 */ /* 0x000fe80000100800 */
[----:B------:R-:W-:Y:S04]  /*8970*/  STL [R1+0x398], R19 ;  /* 0x0003981301007387 */ /* 0x000fe80000100800 */
[----:B--2---:R-:W2:Y:S04]  /*8980*/  LDL.LU R13, [R1+0x160] ;  /* 0x00016000010d7983 */ /* 0x004ea80000300800 */
[----:B--2---:R1:W-:Y:S04]  /*8990*/  STL [R1+0x3bc], R13 ;  /* 0x0003bc0d01007387 */ /* 0x0043e80000100800 */
[----:B------:R-:W-:Y:S04]  /*89a0*/  STL [R1+0x8], R0 ;  /* 0x0000080001007387 */ /* 0x000fe80000100800 */
[----:B-1----:R-:W2:Y:S04]  /*89b0*/  LDL.LU R13, [R1+0x17c] ;  /* 0x00017c00010d7983 */ /* 0x002ea80000300800 */
[----:B------:R-:W3:Y:S04]  /*89c0*/  LDL.LU R23, [R1+0x164] ;  /* 0x0001640001177983 */ /* 0x000ee80000300800 */
[----:B---3--:R1:W-:Y:S04]  /*89d0*/  STL [R1+0x3c0], R23 ;  /* 0x0003c01701007387 */ /* 0x0083e80000100800 */
[----:B-1----:R-:W2:Y:S04]  /*89e0*/  LDL.LU R23, [R1+0x178] ;  /* 0x0001780001177983 */ /* 0x002ea80000300800 */
[----:B------:R-:W3:Y:S04]  /*89f0*/  LDL.LU R29, [R1+0x16c] ;  /* 0x00016c00011d7983 */ /* 0x000ee80000300800 */
[----:B------:R-:W2:Y:S04]  /*8a00*/  LDL.LU R14, [R1+0x110] ;  /* 0x00011000010e7983 */ /* 0x000ea80000300800 */
[----:B--2---:R1:W-:Y:S04]  /*8a10*/  STL [R1+0x3a8], R14 ;  /* 0x0003a80e01007387 */ /* 0x0043e80000100800 */
[----:B-1----:R-:W2:Y:S04]  /*8a20*/  LDL.LU R14, [R1+0x15c] ;  /* 0x00015c00010e7983 */ /* 0x002ea80000300800 */
[----:B--2---:R1:W-:Y:S04]  /*8a30*/  STL [R1+0x3b0], R14 ;  /* 0x0003b00e01007387 */ /* 0x0043e80000100800 */
[----:B-1----:R-:W2:Y:S04]  /*8a40*/  LDL.LU R14, [R1+0x154] ;  /* 0x00015400010e7983 */ /* 0x002ea80000300800 */
[----:B--2---:R1:W-:Y:S04]  /*8a50*/  STL [R1+0x3b8], R14 ;  /* 0x0003b80e01007387 */ /* 0x0043e80000100800 */
[----:B-1----:R-:W3:Y:S04]  /*8a60*/  LDL.LU R14, [R1+0x168] ;  /* 0x00016800010e7983 */ /* 0x002ee80000300800 */
[----:B------:R-:W2:Y:S04]  /*8a70*/  LDL.LU R15, [R1+0x114] ;  /* 0x00011400010f7983 */ /* 0x000ea80000300800 */
[----:B--2---:R1:W-:Y:S04]  /*8a80*/  STL [R1+0x3ac], R15 ;  /* 0x0003ac0f01007387 */ /* 0x0043e80000100800 */
[----:B-1----:R-:W2:Y:S04]  /*8a90*/  LDL.LU R15, [R1+0x158] ;  /* 0x00015800010f7983 */ /* 0x002ea80000300800 */
[----:B--2---:R1:W-:Y:S04]  /*8aa0*/  STL [R1+0x3b4], R15 ;  /* 0x0003b40f01007387 */ /* 0x0043e80000100800 */
[----:B-1----:R-:W2:Y:S04]  /*8ab0*/  LDL.LU R15, [R1+0x150] ;  /* 0x00015000010f7983 */ /* 0x002ea80000300800 */
        /* <DEDUP_REMOVED lines=8> */
[----:B--2---:R1:W-:Y:S04]  /*8b40*/  STL [R1+0x3a4], R4 ;  /* 0x0003a40401007387 */ /* 0x0043e80000100800 */
[----:B-1----:R-:W2:Y:S04]  /*8b50*/  LDL.LU R4, [R1+0xe0] ;  /* 0x0000e00001047983 */ /* 0x002ea80000300800 */
[----:B------:R-:W2:Y:S04]  /*8b60*/  LDL.LU R18, [R1+0xc4] ;  /* 0x0000c40001127983 */ /* 0x000ea80000300800 */
[----:B--2---:R1:W-:Y:S04]  /*8b70*/  STL [R1+0x3a0], R18 ;  /* 0x0003a01201007387 */ /* 0x0043e80000100800 */
[----:B-1----:R-:W2:Y:S04]  /*8b80*/  LDL.LU R18, [R1+0xe8] ;  /* 0x0000e80001127983 */ /* 0x002ea80000300800 */
[----:B------:R-:W2:Y:S01]  /*8b90*/  LDL.LU R19, [R1+0xc8] ;  /* 0x0000c80001137983 */ /* 0x000ea20000300800 */
[----:B------:R-:W-:-:S03]  /*8ba0*/  F2FP.SATFINITE.E5M2.F32.PACK_AB_MERGE_C R13, R13, R23, RZ ;  /* 0x000000170d0d723e */ /* 0x000fc600048060ff */
        /* <DEDUP_REMOVED lines=18> */
[----:B-1----:R-:W2:Y:S01]  /*8cd0*/  LDL.LU R13, [R1+0x3bc] ;  /* 0x0003bc00010d7983 */ /* 0x002ea20000300800 */
[----:B---3--:R-:W-:-:S02]  /*8ce0*/  F2FP.SATFINITE.E5M2.F32.PACK_AB_MERGE_C R29, R29, R14, RZ ;  /* 0x0000000e1d1d723e */ /* 0x008fc400048060ff */
[----:B--2---:R-:W-:Y:S02]  /*8cf0*/  F2FP.SATFINITE.E5M2.F32.PACK_AB_MERGE_C R23, R23, R13, RZ ;  /* 0x0000000d1717723e */ /* 0x004fe400048060ff */
[----:B------:R-:W2:Y:S04]  /*8d00*/  LDL.LU R13, [R1+0x58] ;  /* 0x00005800010d7983 */ /* 0x000ea80000300800 */
[----:B------:R1:W-:Y:S04]  /*8d10*/  STL [R1], R23 ;  /* 0x0000001701007387 */ /* 0x0003e80000100800 */
[----:B-1----:R-:W2:Y:S04]  /*8d20*/  LDL.LU R23, [R1+0x5c] ;  /* 0x00005c0001177983 */ /* 0x002ea80000300800 */
[----:B------:R-:W3:Y:S04]  /*8d30*/  LDL.LU R14, [R1+0x3b8] ;  /* 0x0003b800010e7983 */ /* 0x000ee80000300800 */
[----:B------:R1:W-:Y:S04]  /*8d40*/  STL [R1+0x358], R29 ;  /* 0x0003581d01007387 */ /* 0x0003e80000100800 */
[----:B-1----:R-:W2:Y:S01]  /*8d50*/  LDL.LU R29, [R1+0x70] ;  /* 0x00007000011d7983 */ /* 0x002ea20000300800 */
[----:B---3--:R-:W-:-:S03]  /*8d60*/  F2FP.SATFINITE.E5M2.F32.PACK_AB_MERGE_C R14, R14, R15, RZ ;  /* 0x0000000f0e0e723e */ /* 0x008fc600048060ff */
[----:B------:R-:W3:Y:S04]  /*8d70*/  LDL.LU R15, [R1+0x3b4] ;  /* 0x0003b400010f7983 */ /* 0x000ee80000300800 */
[----:B------:R1:W-:Y:S04]  /*8d80*/  STL [R1+0x40], R14 ;  /* 0x0000400e01007387 */ /* 0x0003e80000100800 */
[----:B-1----:R-:W3:Y:S02]  /*8d90*/  LDL.LU R14, [R1+0x3b0] ;  /* 0x0003b000010e7983 */ /* 0x002ee40000300800 */
[----:B---3--:R-:W-:-:S02]  /*8da0*/  F2FP.SATFINITE.E5M2.F32.PACK_AB_MERGE_C R14, R14, R15, RZ ;  /* 0x0000000f0e0e723e */ /* 0x008fc400048060ff */
[----:B------:R-:W3:Y:S04]  /*8db0*/  LDL.LU R15, [R1+0x3ac] ;  /* 0x0003ac00010f7983 */ /* 0x000ee80000300800 */
[----:B------:R1:W-:Y:S04]  /*8dc0*/  STL [R1+0x2c], R14 ;  /* 0x00002c0e01007387 */ /* 0x0003e80000100800 */
[----:B-1----:R-:W3:Y:S01]  /*8dd0*/  LDL.LU R14, [R1+0x3a8] ;  /* 0x0003a800010e7983 */ /* 0x002ee20000300800 */
[----:B------:R-:W-:Y:S02]  /*8de0*/  F2FP.SATFINITE.E5M2.F32.PACK_AB_MERGE_C R10, R10, R11, RZ ;  /* 0x0000000b0a0a723e */ /* 0x000fe400048060ff */
[----:B------:R-:W-:-:S02]  /*8df0*/  F2FP.SATFINITE.E5M2.F32.PACK_AB_MERGE_C R5, R5, R9, RZ ;  /* 0x000000090505723e */ /* 0x000fc400048060ff */
[----:B------:R-:W-:Y:S02]  /*8e00*/  F2FP.SATFINITE.E5M2.F32.PACK_AB_MERGE_C R6, R6, R28, RZ ;  /* 0x0000001c0606723e */ /* 0x000fe400048060ff */
[----:B------:R-:W-:Y:S02]  /*8e10*/  F2FP.SATFINITE.E5M2.F32.PACK_AB_MERGE_C R0, R0, R4, RZ ;  /* 0x000000040000723e */ /* 0x000fe400048060ff */
[----:B---3--:R-:W-:-:S05]  /*8e20*/  F2FP.SATFINITE.E5M2.F32.PACK_AB_MERGE_C R14, R15, R14, RZ ;  /* 0x0000000e0f0e723e */ /* 0x008fca00048060ff */
[----:B------:R1:W-:Y:S04]  /*8e30*/  STL [R1+0x24], R14 ;  /* 0x0000240e01007387 */ /* 0x0003e80000100800 */
[----:B------:R3:W-:Y:S04]  /*8e40*/  STL [R1+0x20], R10 ;  /* 0x0000200a01007387 */ /* 0x0007e80000100800 */
[----:B-1----:R-:W2:Y:S04]  /*8e50*/  LDL.LU R14, [R1+0x30] ;  /* 0x00003000010e7983 */ /* 0x002ea80000300800 */
[----:B------:R-:W2:Y:S04]  /*8e60*/  LDL.LU R15, [R1+0x34] ;  /* 0x00003400010f7983 */ /* 0x000ea80000300800 */
[----:B------:R-:W2:Y:S04]  /*8e70*/  LDL.LU R11, [R1+0x38] ;  /* 0x00003800010b7983 */ /* 0x000ea80000300800 */
[----:B---3--:R-:W3:Y:S04]  /*8e80*/  LDL.LU R10, [R1+0x3c] ;  /* 0x00003c00010a7983 */ /* 0x008ee80000300800 */
[----:B------:R-:W2:Y:S04]  /*8e90*/  LDL.LU R9, [R1+0x244] ;  /* 0x0002440001097983 */ /* 0x000ea80000300800 */
[----:B------:R-:W2:Y:S04]  /*8ea0*/  LDL.LU R28, [R1+0x240] ;  /* 0x00024000011c7983 */ /* 0x000ea80000300800 */
[----:B------:R-:W2:Y:S02]  /*8eb0*/  LDL.LU R4, [R1+0x3a4] ;  /* 0x0003a40001047983 */ /* 0x000ea40000300800 */
[----:B--2---:R-:W-:-:S02]  /*8ec0*/  F2FP.SATFINITE.E5M2.F32.PACK_AB_MERGE_C R4, R4, R18, RZ ;  /* 0x000000120404723e */ /* 0x004fc400048060ff */
[----:B------:R-:W2:Y:S01]  /*8ed0*/  LDL.LU R18, [R1+0x3a0] ;  /* 0x0003a00001127983 */ /* 0x000ea20000300800 */
[----:B------:R-:W-:Y:S02]  /*8ee0*/  F2FP.SATFINITE.E5M2.F32.PACK_AB_MERGE_C R25, R25, R29, RZ ;  /* 0x0000001d1919723e */ /* 0x000fe400048060ff */
[----:B------:R-:W1:Y:S01]  /*8ef0*/  S2R R29, SR_TID.X ;  /* 0x00000000001d7919 */ /* 0x000e620000002100 */
[----:B--2---:R-:W-:Y:S02]  /*8f00*/  F2FP.SATFINITE.E5M2.F32.PACK_AB_MERGE_C R18, R18, R19, RZ ;  /* 0x000000131212723e */ /* 0x004fe400048060ff */
[----:B------:R-:W2:Y:S01]  /*8f10*/  LDL.LU R19, [R1+0x39c] ;  /* 0x00039c0001137983 */ /* 0x000ea20000300800 */
[----:B------:R-:W-:Y:S02]  /*8f20*/  F2FP.SATFINITE.E5M2.F32.PACK_AB_MERGE_C R16, R16, R20, RZ ;  /* 0x000000141010723e */ /* 0x000fe400048060ff */
[----:B------:R-:W-:Y:S02]  /*8f30*/  F2FP.SATFINITE.E5M2.F32.PACK_AB_MERGE_C R2, R2, R21, RZ ;  /* 0x000000150202723e */ /* 0x000fe400048060ff */
[----:B------:R-:W-:-:S02]  /*8f40*/  F2FP.SATFINITE.E5M2.F32.PACK_AB_MERGE_C R8, R3, R8, RZ ;  /* 0x000000080308723e */ /* 0x000fc400048060ff */
[----:B------:R-:W-:Y:S02]  /*8f50*/  F2FP.SATFINITE.E5M2.F32.PACK_AB_MERGE_C R27, R27, R22, RZ ;  /* 0x000000161b1b723e */ /* 0x000fe400048060ff */
[----:B------:R-:W-:Y:S02]  /*8f60*/  F2FP.SATFINITE.E5M2.F32.PACK_AB_MERGE_C R26, R26, R7, RZ ;  /* 0x000000071a1a723e */ /* 0x000fe400048060ff */
[----:B------:R-:W-:Y:S01]  /*8f70*/  F2FP.SATFINITE.E5M2.F32.PACK_AB_MERGE_C R24, R24, R12, RZ ;  /* 0x0000000c1818723e */ /* 0x000fe200048060ff */
[----:B-1----:R-:W-:Y:S01]  /*8f80*/  IMAD.SHL.U32 R3, R29, 0x80, RZ ;  /* 0x000000801d037824 */ /* 0x002fe200078e00ff */
[----:B------:R-:W-:-:S04]  /*8f90*/  F2FP.SATFINITE.E5M2.F32.PACK_AB_MERGE_C R23, R23, R13, RZ ;  /* 0x0000000d1717723e */ /* 0x000fc800048060ff */
[----:B------:R-:W-:Y:S02]  /*8fa0*/  LOP3.LUT R13, R3, 0x800, RZ, 0xc0, !PT ;  /* 0x00000800030d7812 */ /* 0x000fe400078ec0ff */
[----:B------:R-:W-:Y:S02]  /*8fb0*/  F2FP.SATFINITE.E5M2.F32.PACK_AB_MERGE_C R15, R15, R14, RZ ;  /* 0x0000000e0f0f723e */ /* 0x000fe400048060ff */
[----:B---3--:R-:W-:Y:S02]  /*8fc0*/  F2FP.SATFINITE.E5M2.F32.PACK_AB_MERGE_C R10, R10, R11, RZ ;  /* 0x0000000b0a0a723e */ /* 0x008fe400048060ff */
[----:B--2---:R-:W-:Y:S02]  /*8fd0*/  F2FP.SATFINITE.E5M2.F32.PACK_AB_MERGE_C R17, R17, R19, RZ ;  /* 0x000000131111723e */ /* 0x004fe400048060ff */
[----:B------:R-:W2:Y:S04]  /*8fe0*/  LDL.LU R19, [R1+0x398] ;  /* 0x0003980001137983 */ /* 0x000ea80000300800 */
[----:B------:R-:W3:Y:S04]  /*8ff0*/  LDL.LU R20, [R1+0x394] ;  /* 0x0003940001147983 */ /* 0x000ee80000300800 */
[----:B------:R-:W2:Y:S04]  /*9000*/  LDL.LU R21, [R1+0x390] ;  /* 0x0003900001157983 */ /* 0x000ea80000300800 */
[----:B------:R-:W3:Y:S04]  /*9010*/  LDL.LU R22, [R1+0x38c] ;  /* 0x00038c0001167983 */ /* 0x000ee80000300800 */
[----:B------:R-:W2:Y:S04]  /*9020*/  LDL.LU R7, [R1+0x388] ;  /* 0x0003880001077983 */ /* 0x000ea80000300800 */
[----:B------:R-:W2:Y:S04]  /*9030*/  LDL.LU R12, [R1+0x384] ;  /* 0x00038400010c7983 */ /* 0x000ea80000300800 */
[----:B------:R1:W-:Y:S04]  /*9040*/  STL [R1+0x18], R8 ;  /* 0x0000180801007387 */ /* 0x0003e80000100800 */
[----:B------:R0:W-:Y:S01]  /*9050*/  STL [R1+0x1c], R23 ;  /* 0x00001c1701007387 */ /* 0x0001e20000100800 */
[----:B-1----:R-:W-:-:S02]  /*9060*/  IMAD.SHL.U32 R8, R29, 0x100, RZ ;  /* 0x000001001d087824 */ /* 0x002fc400078e00ff */
[----:B0-----:R-:W-:-:S03]  /*9070*/  IMAD.SHL.U32 R23, R29, 0x10, RZ ;  /* 0x000000101d177824 */ /* 0x001fc600078e00ff */
[----:B------:R-:W-:Y:S01]  /*9080*/  LOP3.LUT R3, R8, 0x2000, RZ, 0xc0, !PT ;  /* 0x0000200008037812 */ /* 0x000fe200078ec0ff */
[----:B------:R-:W-:-:S03]  /*9090*/  IMAD.SHL.U32 R8, R29, 0x4, RZ ;  /* 0x000000041d087824 */ /* 0x000fc600078e00ff */
[----:B------:R-:W-:Y:S02]  /*90a0*/  IADD3 R3, PT, PT, R3, UR5, R13 ;  /* 0x0000000503037c10 */ /* 0x000fe4000fffe00d */
[----:B------:R-:W2:Y:S01]  /*90b0*/  LDL.LU R13, [R1+0x380] ;  /* 0x00038000010d7983 */ /* 0x000ea20000300800 */
[----:B------:R-:W-:Y:S02]  /*90c0*/  LOP3.LUT R23, R23, 0xf0, RZ, 0xc0, !PT ;  /* 0x000000f017177812 */ /* 0x000fe400078ec0ff */
[----:B------:R-:W-:Y:S01]  /*90d0*/  LOP3.LUT R8, R8, 0x700, RZ, 0xc0, !PT ;  /* 0x0000070008087812 */ /* 0x000fe200078ec0ff */
[----:B------:R-:W2:Y:S04]  /*90e0*/  LDL.LU R14, [R1+0x37c] ;  /* 0x00037c00010e7983 */ /* 0x000ea80000300800 */
[----:B------:R0:W-:Y:S01]  /*90f0*/  STL [R1+0x10], R15 ;  /* 0x0000100f01007387 */ /* 0x0001e20000100800 */
[----:B------:R-:W-:-:S03]  /*9100*/  IADD3 R3, PT, PT, R8, R3, R23 ;  /* 0x0000000308037210 */ /* 0x000fc60007ffe017 */
[----:B0-----:R-:W2:Y:S04]  /*9110*/  LDL.LU R15, [R1+0x378] ;  /* 0x00037800010f7983 */ /* 0x001ea80000300800 */
[----:B------:R-:W2:Y:S04]  /*9120*/  LDL.LU R11, [R1+0x374] ;  /* 0x00037400010b7983 */ /* 0x000ea80000300800 */
[----:B------:R0:W-:Y:S04]  /*9130*/  STL [R1+0x14], R10 ;  /* 0x0000140a01007387 */ /* 0x0001e80000100800 */
[----:B0-----:R-:W2:Y:S04]  /*9140*/  LDL.LU R10, [R1+0x370] ;  /* 0x00037000010a7983 */ /* 0x001ea80000300800 */
[----:B------:R-:W2:Y:S04]  /*9150*/  LDL.LU R23, [R1+0x36c] ;  /* 0x00036c0001177983 */ /* 0x000ea80000300800 */
[----:B------:R-:W2:Y:S02]  /*9160*/  LDL.LU R8, [R1+0x368] ;  /* 0x0003680001087983 */ /* 0x000ea40000300800 */
[----:B--2---:R-:W-:-:S02]  /*9170*/  PRMT R8, R9, 0x5410, R8 ;  /* 0x0000541009087816 */ /* 0x004fc40000000008 */
[----:B------:R-:W2:Y:S02]  /*9180*/  LDL.LU R9, [R1+0x364] ;  /* 0x0003640001097983 */ /* 0x000ea40000300800 */
[----:B--2---:R-:W-:Y:S02]  /*9190*/  PRMT R9, R28, 0x5410, R9 ;  /* 0x000054101c097816 */ /* 0x004fe40000000009 */
[----:B------:R-:W2:Y:S01]  /*91a0*/  LDL.LU R28, [R1+0x360] ;  /* 0x00036000011c7983 */ /* 0x000ea20000300800 */
[----:B------:R-:W-:Y:S02]  /*91b0*/  PRMT R11, R23, 0x5410, R11 ;  /* 0x00005410170b7816 */ /* 0x000fe4000000000b */
[----:B--2---:R-:W-:Y:S02]  /*91c0*/  PRMT R10, R28, 0x5410, R10 ;  /* 0x000054101c0a7816 */ /* 0x004fe4000000000a */
[----:B------:R-:W2:Y:S04]  /*91d0*/  LDL.LU R28, [R1+0x35c] ;  /* 0x00035c00011c7983 */ /* 0x000ea80000300800 */
[----:B------:R-:W3:Y:S04]  /*91e0*/  LDL.LU R23, [R1+0x248] ;  /* 0x0002480001177983 */ /* 0x000ee80000300800 */
[----:B------:R0:W-:Y:S04]  /*91f0*/  STSM.16.M88.4 [R3], R8 ;  /* 0x0000000803007844 */ /* 0x0001e80000000200 */
[----:B0-----:R-:W3:Y:S01]  /*9200*/  LDL R11, [R1+0x318] ;  /* 0x00031800010b7983 */ /* 0x001ee20000100800 */
[----:B--2---:R-:W-:-:S02]  /*9210*/  VIADD R8, R28, 0x1 ;  /* 0x000000011c087836 */ /* 0x004fc40000000000 */
[C---:B------:R-:W-:Y:S02]  /*9220*/  VIADD R9, R28.reuse, 0x2 ;  /* 0x000000021c097836 */ /* 0x040fe40000000000 */
[C---:B------:R-:W-:Y:S01]  /*9230*/  VIADD R10, R28.reuse, 0x3 ;  /* 0x000000031c0a7836 */ /* 0x040fe20000000000 */
[----:B---3--:R-:W-:Y:S01]  /*9240*/  ISETP.GE.AND P0, PT, R11, UR12, PT ;  /* 0x0000000c0b007c0c */ /* 0x008fe2000bf06270 */
[----:B------:R-:W-:Y:S01]  /*9250*/  VIADD R11, R28, 0x4 ;  /* 0x000000041c0b7836 */ /* 0x000fe20000000000 */
[----:B------:R-:W-:Y:S01]  /*9260*/  LOP3.LUT R29, R29, 0x1ff, RZ, 0xc0, !PT ;  /* 0x000001ff1d1d7812 */ /* 0x000fe200078ec0ff */
[----:B------:R-:W0:Y:S01]  /*9270*/  LDCU UR12, c[0x0][0x39c] ;  /* 0x00007380ff0c77ac */ /* 0x000e220008000800 */
[----:B----4-:R-:W-:Y:S02]  /*9280*/  ISETP.LT.AND P5, PT, R8, UR4, !P0 ;  /* 0x0000000408007c0c */ /* 0x010fe4000c7a1270 */
[----:B------:R-:W-:Y:S01]  /*9290*/  PRMT R8, R14, 0x5410, R12 ;  /* 0x000054100e087816 */ /* 0x000fe2000000000c */
[----:B------:R-:W1:Y:S01]  /*92a0*/  LDCU UR4, c[0x0][0x3b8] ;  /* 0x00007700ff0477ac */ /* 0x000e620008000800 */
[----:B------:R-:W-:Y:S01]  /*92b0*/  ISETP.LT.AND P2, PT, R9, UR6, !P0 ;  /* 0x0000000609007c0c */ /* 0x000fe2000c741270 */
[----:B------:R-:W2:Y:S01]  /*92c0*/  LDL.LU R12, [R1+0xb0] ;  /* 0x0000b000010c7983 */ /* 0x000ea20000300800 */
[----:B------:R-:W-:Y:S01]  /*92d0*/  PRMT R9, R13, 0x5410, R7 ;  /* 0x000054100d097816 */ /* 0x000fe20000000007 */
[----:B------:R-:W3:Y:S01]  /*92e0*/  LDCU UR6, c[0x0][0x39c] ;  /* 0x00007380ff0677ac */ /* 0x000ee20008000800 */
[----:B------:R-:W-:Y:S01]  /*92f0*/  ISETP.LT.AND P6, PT, R10, UR10, !P0 ;  /* 0x0000000a0a007c0c */ /* 0x000fe2000c7c1270 */
[----:B------:R-:W4:Y:S01]  /*9300*/  LDL.LU R14, [R1+0x48] ;  /* 0x00004800010e7983 */ /* 0x000f220000300800 */
[----:B------:R-:W-:-:S02]  /*9310*/  PRMT R10, R6, 0x5410, R0 ;  /* 0x00005410060a7816 */ /* 0x000fc40000000000 */
[----:B------:R-:W-:Y:S01]  /*9320*/  ISETP.LT.AND P4, PT, R11, UR11, !P0 ;  /* 0x0000000b0b007c0c */ /* 0x000fe2000c781270 */
[----:B------:R-:W2:Y:S01]  /*9330*/  LDL.LU R13, [R1+0xb4] ;  /* 0x0000b400010d7983 */ /* 0x000ea20000300800 */
[----:B------:R-:W-:Y:S01]  /*9340*/  PRMT R11, R5, 0x5410, R4 ;  /* 0x00005410050b7816 */ /* 0x000fe20000000004 */
[----:B------:R-:W0:Y:S02]  /*9350*/  LDCU.64 UR10, c[0x0][0x390] ;  /* 0x00007200ff0a77ac */ /* 0x000e240008000a00 */
[----:B------:R-:W2:Y:S04]  /*9360*/  LDL.LU R7, [R1+0x44] ;  /* 0x0000440001077983 */ /* 0x000ea80000300800 */
[----:B------:R-:W4:Y:S04]  /*9370*/  LDL.LU R6, [R1+0xc] ;  /* 0x00000c0001067983 */ /* 0x000f280000300800 */
[----:B------:R-:W3:Y:S04]  /*9380*/  LDL.LU R0, [R1+0xd0] ;  /* 0x0000d00001007983 */ /* 0x000ee80000300800 */
[----:B------:R-:W3:Y:S04]  /*9390*/  LDL.LU R4, [R1+0x9c] ;  /* 0x00009c0001047983 */ /* 0x000ee80000300800 */
[----:B------:R-:W-:Y:S01]  /*93a0*/  STSM.16.M88.4 [R3+0x1000], R8 ;  /* 0x0010000803007844 */ /* 0x000fe20000000200 */
[----:B------:R-:W-:Y:S01]  /*93b0*/  LEA R29, R29, UR5, 0x4 ;  /* 0x000000051d1d7c11 */ /* 0x000fe2000f8e20ff */
[----:B------:R-:W0:Y:S01]  /*93c0*/  LDCU UR5, c[0x0][0x3b4] ;  /* 0x00007680ff0577ac */ /* 0x000e220008000800 */
[----:B------:R-:W-:Y:S06]  /*93d0*/  BAR.SYNC.DEFER_BLOCKING 0x0 ;  /* 0x0000000000007b1d */ /* 0x000fec0000010000 */
[----:B------:R-:W-:Y:S01]  /*93e0*/  LDS.128 R8, [R29+0x2000] ;  /* 0x002000001d087984 */ /* 0x000fe20000000c00 */
[----:B--2---:R-:W-:-:S02]  /*93f0*/  PRMT R15, R7, 0x5410, R15 ;  /* 0x00005410070f7816 */ /* 0x004fc4000000000f */
[----:B----4-:R-:W-:Y:S02]  /*9400*/  PRMT R14, R14, 0x5410, R6 ;  /* 0x000054100e0e7816 */ /* 0x010fe40000000006 */
[----:B---3--:R-:W-:Y:S02]  /*9410*/  PRMT R13, R13, 0x5410, R4 ;  /* 0x000054100d0d7816 */ /* 0x008fe40000000004 */
[----:B------:R-:W2:Y:S01]  /*9420*/  LDS.128 R4, [R29] ;  /* 0x000000001d047984 */ /* 0x000ea20000000c00 */
[----:B------:R-:W-:-:S03]  /*9430*/  PRMT R12, R23, 0x5410, R12 ;  /* 0x00005410170c7816 */ /* 0x000fc6000000000c */
[----:B------:R-:W3:Y:S04]  /*9440*/  LDL.LU R23, [R1+0x64] ;  /* 0x0000640001177983 */ /* 0x000ee80000300800 */
[----:B------:R-:W-:Y:S01]  /*9450*/  STL [R1+0x28], R29 ;  /* 0x0000281d01007387 */ /* 0x000fe20000100800 */
[----:B------:R-:W-:Y:S06]  /*9460*/  BAR.SYNC.DEFER_BLOCKING 0x0 ;  /* 0x0000000000007b1d */ /* 0x000fec0000010000 */
[----:B--2---:R2:W-:Y:S04]  /*9470*/  STL.64 [R1+0x340], R6 ;  /* 0x0003400601007387 */ /* 0x0045e80000100a00 */
[----:B--2---:R-:W2:Y:S04]  /*9480*/  LDL.LU R6, [R1+0x68] ;  /* 0x0000680001067983 */ /* 0x004ea80000300800 */
[----:B------:R-:W3:Y:S04]  /*9490*/  LDL.LU R7, [R1+0x4c] ;  /* 0x00004c0001077983 */ /* 0x000ee80000300800 */
[----:B------:R4:W-:Y:S04]  /*94a0*/  STL.64 [R1+0x338], R4 ;  /* 0x0003380401007387 */ /* 0x0009e80000100a00 */
[----:B----4-:R-:W4:Y:S04]  /*94b0*/  LDL.LU R4, [R1+0xb8] ;  /* 0x0000b80001047983 */ /* 0x010f280000300800 */
[----:B------:R-:W2:Y:S04]  /*94c0*/  LDL.LU R5, [R1+0x60] ;  /* 0x0000600001057983 */ /* 0x000ea80000300800 */
[----:B------:R0:W-:Y:S04]  /*94d0*/  STL.64 [R1+0x350], R10 ;  /* 0x0003500a01007387 */ /* 0x0001e80000100a00 */
[----:B0-----:R-:W2:Y:S04]  /*94e0*/  LDL.LU R10, [R1+0xbc] ;  /* 0x0000bc00010a7983 */ /* 0x001ea80000300800 */
[----:B------:R-:W2:Y:S04]  /*94f0*/  LDL.LU R11, [R1+0xd4] ;  /* 0x0000d400010b7983 */ /* 0x000ea80000300800 */
[----:B------:R0:W-:Y:S02]  /*9500*/  STSM.16.M88.4 [R3], R12 ;  /* 0x0000000c03007844 */ /* 0x0001e40000000200 */
[----:B0-----:R-:W-:-:S02]  /*9510*/  PRMT R12, R22, 0x5410, R20 ;  /* 0x00005410160c7816 */ /* 0x001fc40000000014 */
[----:B------:R-:W-:Y:S02]  /*9520*/  PRMT R13, R21, 0x5410, R19 ;  /* 0x00005410150d7816 */ /* 0x000fe40000000013 */
[----:B------:R-:W-:Y:S02]  /*9530*/  PRMT R14, R18, 0x5410, R16 ;  /* 0x00005410120e7816 */ /* 0x000fe40000000010 */
[----:B------:R-:W-:-:S05]  /*9540*/  PRMT R15, R17, 0x5410, R2 ;  /* 0x00005410110f7816 */ /* 0x000fca0000000002 */
[----:B------:R-:W-:Y:S04]  /*9550*/  STSM.16.M88.4 [R3+0x1000], R12 ;  /* 0x0010000c03007844 */ /* 0x000fe80000000200 */
[----:B------:R0:W-:Y:S02]  /*9560*/  STL.64 [R1+0x348], R8 ;  /* 0x0003480801007387 */ /* 0x0001e40000100a00 */
[----:B0-----:R-:W-:Y:S02]  /*9570*/  IMAD.MOV.U32 R9, RZ, RZ, R29 ;  /* 0x000000ffff097224 */ /* 0x001fe400078e001d */
[----:B------:R-:W2:Y:S02]  /*9580*/  LDL.LU R29, [R1+0x358] ;  /* 0x00035800011d7983 */ /* 0x000ea40000300800 */
[----:B------:R-:W-:Y:S01]  /*9590*/  IMAD.MOV.U32 R19, RZ, RZ, R9 ;  /* 0x000000ffff137224 */ /* 0x000fe200078e0009 */
[----:B------:R-:W-:Y:S06]  /*95a0*/  BAR.SYNC.DEFER_BLOCKING 0x0 ;  /* 0x0000000000007b1d */ /* 0x000fec0000010000 */
[----:B------:R-:W2:Y:S04]  /*95b0*/  LDL.LU R2, [R1+0x318] ;  /* 0x0003180001027983 */ /* 0x000ea80000300800 */
[----:B------:R-:W2:Y:S04]  /*95c0*/  LDL.LU R8, [R1+0xf4] ;  /* 0x0000f40001087983 */ /* 0x000ea80000300800 */
[----:B------:R-:W2:Y:S04]  /*95d0*/  LDL.LU R9, [R1+0xf0] ;  /* 0x0000f00001097983 */ /* 0x000ea80000300800 */
[----:B------:R-:W0:Y:S04]  /*95e0*/  LDS.128 R12, [R19] ;  /* 0x00000000130c7984 */ /* 0x000e280000000c00 */
[----:B------:R-:W0:Y:S01]  /*95f0*/  LDS.128 R16, [R19+0x2000] ;  /* 0x0020000013107984 */ /* 0x000e220000000c00 */
[----:B---3--:R-:W-:-:S02]  /*9600*/  PRMT R23, R23, 0x5410, R7 ;  /* 0x0000541017177816 */ /* 0x008fc40000000007 */
[----:B----4-:R-:W-:Y:S02]  /*9610*/  PRMT R21, R0, 0x5410, R4 ;  /* 0x0000541000157816 */ /* 0x010fe40000000004 */
[----:B--2---:R-:W-:Y:S02]  /*9620*/  PRMT R22, R6, 0x5410, R5 ;  /* 0x0000541006167816 */ /* 0x004fe40000000005 */
[----:B------:R-:W-:Y:S01]  /*9630*/  PRMT R20, R11, 0x5410, R10 ;  /* 0x000054100b147816 */ /* 0x000fe2000000000a */
[----:B------:R-:W-:Y:S06]  /*9640*/  BAR.SYNC.DEFER_BLOCKING 0x0 ;  /* 0x0000000000007b1d */ /* 0x000fec0000010000 */
[----:B------:R-:W2:Y:S04]  /*9650*/  LDL.LU R10, [R1+0x98] ;  /* 0x00009800010a7983 */ /* 0x000ea80000300800 */
[----:B------:R-:W3:Y:S04]  /*9660*/  LDL.LU R11, [R1+0x6c] ;  /* 0x00006c00010b7983 */ /* 0x000ee80000300800 */
[----:B------:R-:W3:Y:S04]  /*9670*/  LDL.LU R0, [R1+0x94] ;  /* 0x0000940001007983 */ /* 0x000ee80000300800 */
[----:B------:R-:W4:Y:S04]  /*9680*/  LDL.LU R4, [R1+0x40] ;  /* 0x0000400001047983 */ /* 0x000f280000300800 */
[----:B------:R-:W2:Y:S04]  /*9690*/  LDL.LU R5, [R1+0x2c] ;  /* 0x00002c0001057983 */ /* 0x000ea80000300800 */
[----:B------:R-:W2:Y:S04]  /*96a0*/  LDL.LU R6, [R1+0x18] ;  /* 0x0000180001067983 */ /* 0x000ea80000300800 */
[----:B------:R-:W2:Y:S04]  /*96b0*/  LDL.LU R7, [R1+0x1c] ;  /* 0x00001c0001077983 */ /* 0x000ea80000300800 */
[----:B0-----:R0:W-:Y:S04]  /*96c0*/  STL.64 [R1+0x328], R12 ;  /* 0x0003280c01007387 */ /* 0x0011e80000100a00 */
[----:B------:R-:W-:Y:S04]  /*96d0*/  STSM.16.M88.4 [R3], R20 ;  /* 0x0000001403007844 */ /* 0x000fe80000000200 */
[----:B0-----:R-:W2:Y:S04]  /*96e0*/  LDL.LU R12, [R1+0x10] ;  /* 0x00001000010c7983 */ /* 0x001ea80000300800 */
[----:B------:R-:W2:Y:S04]  /*96f0*/  LDL.LU R13, [R1+0x14] ;  /* 0x00001400010d7983 */ /* 0x000ea80000300800 */
[----:B------:R0:W-:Y:S04]  /*9700*/  STL.64 [R1+0x320], R14 ;  /* 0x0003200e01007387 */ /* 0x0001e80000100a00 */
[----:B0-----:R-:W4:Y:S04]  /*9710*/  LDL.LU R14, [R1+0x24] ;  /* 0x00002400010e7983 */ /* 0x001f280000300800 */
[----:B------:R-:W2:Y:S04]  /*9720*/  LDL.LU R15, [R1+0x20] ;  /* 0x00002000010f7983 */ /* 0x000ea80000300800 */
[----:B------:R0:W-:Y:S04]  /*9730*/  STL.64 [R1+0x330], R18 ;  /* 0x0003301201007387 */ /* 0x0001e80000100a00 */
[----:B0-----:R-:W2:Y:S04]  /*9740*/  LDL.LU R18, [R1+0x90] ;  /* 0x0000900001127983 */ /* 0x001ea80000300800 */
[----:B------:R-:W2:Y:S04]  /*9750*/  LDL R19, [R1+0x28] ;  /* 0x0000280001137983 */ /* 0x000ea80000100800 */
[----:B------:R-:W2:Y:S04]  /*9760*/  LDL.LU R21, [R1] ;  /* 0x0000000001157983 */ /* 0x000ea80000300800 */
[----:B------:R-:W2:Y:S04]  /*9770*/  LDL.LU R22, [R1+0x8] ;  /* 0x0000080001167983 */ /* 0x000ea80000300800 */
[----:B------:R-:W3:Y:S01]  /*9780*/  LDL.LU R23, [R1+0x4] ;  /* 0x0000040001177983 */ /* 0x000ee20000300800 */
[----:B--2---:R-:W-:-:S02]  /*9790*/  PRMT R20, R22, 0x5410, R21 ;  /* 0x0000541016147816 */ /* 0x004fc40000000015 */
[----:B------:R-:W-:Y:S02]  /*97a0*/  PRMT R22, R27, 0x5410, R25 ;  /* 0x000054101b167816 */ /* 0x000fe40000000019 */
[----:B---3--:R-:W-:Y:S02]  /*97b0*/  PRMT R21, R23, 0x5410, R29 ;  /* 0x0000541017157816 */ /* 0x008fe4000000001d */
[----:B------:R-:W2:Y:S04]  /*97c0*/  LDL.LU R29, [R1+0xd8] ;  /* 0x0000d800011d7983 */ /* 0x000ea80000300800 */
[----:B------:R-:W3:Y:S01]  /*97d0*/  LDL.LU R25, [R1+0xdc] ;  /* 0x0000dc0001197983 */ /* 0x000ee20000300800 */
[----:B------:R-:W-:-:S05]  /*97e0*/  PRMT R23, R26, 0x5410, R24 ;  /* 0x000054101a177816 */ /* 0x000fca0000000018 */
[----:B------:R-:W-:Y:S01]  /*97f0*/  STSM.16.M88.4 [R3+0x1000], R20 ;  /* 0x0010001403007844 */ /* 0x000fe20000000200 */
[----:B------:R-:W-:Y:S01]  /*9800*/  BAR.SYNC.DEFER_BLOCKING 0x0 ;  /* 0x0000000000007b1d */ /* 0x000fe20000010000 */
[----:B------:R-:W-:Y:S02]  /*9810*/  PRMT R10, R10, 0x5410, R18 ;  /* 0x000054100a0a7816 */ /* 0x000fe40000000012 */
[----:B------:R-:W-:-:S03]  /*9820*/  PRMT R11, R0, 0x5410, R11 ;  /* 0x00005410000b7816 */ /* 0x000fc6000000000b */
[----:B------:R-:W0:Y:S01]  /*9830*/  LDS.128 R20, [R19] ;  /* 0x0000000013147984 */ /* 0x000e220000000c00 */
[----:B----4-:R-:W-:Y:S02]  /*9840*/  PRMT R4, R4, 0x5410, R14 ;  /* 0x0000541004047816 */ /* 0x010fe4000000000e */
[----:B------:R-:W-:Y:S02]  /*9850*/  PRMT R5, R5, 0x5410, R15 ;  /* 0x0000541005057816 */ /* 0x000fe4000000000f */
[----:B------:R-:W-:Y:S02]  /*9860*/  PRMT R6, R6, 0x5410, R12 ;  /* 0x0000541006067816 */ /* 0x000fe4000000000c */
[----:B------:R-:W-:Y:S02]  /*9870*/  PRMT R7, R7, 0x5410, R13 ;  /* 0x0000541007077816 */ /* 0x000fe4000000000d */
[----:B---3--:R-:W-:Y:S02]  /*9880*/  PRMT R8, R8, 0x5410, R25 ;  /* 0x0000541008087816 */ /* 0x008fe40000000019 */
[----:B------:R-:W3:Y:S01]  /*9890*/  LDS.128 R24, [R19+0x2000] ;  /* 0x0020000013187984 */ /* 0x000ee20000000c00 */
[----:B--2---:R-:W-:Y:S01]  /*98a0*/  PRMT R9, R9, 0x5410, R29 ;  /* 0x0000541009097816 */ /* 0x004fe2000000001d */
[----:B------:R-:W-:Y:S06]  /*98b0*/  BAR.SYNC.DEFER_BLOCKING 0x0 ;  /* 0x0000000000007b1d */ /* 0x000fec0000010000 */
[----:B------:R2:W-:Y:S04]  /*98c0*/  STSM.16.M88.4 [R3], R8 ;  /* 0x0000000803007844 */ /* 0x0005e80000000200 */
[----:B------:R4:W-:Y:S04]  /*98d0*/  STSM.16.M88.4 [R3+0x1000], R4 ;  /* 0x0010000403007844 */ /* 0x0009e80000000200 */
[----:B--2---:R-:W2:Y:S04]  /*98e0*/  LDL.LU.64 R10, [R1+0x350] ;  /* 0x00035000010a7983 */ /* 0x004ea80000300a00 */
[----:B------:R-:W2:Y:S04]  /*98f0*/  LDL.LU.64 R8, [R1+0x348] ;  /* 0x0003480001087983 */ /* 0x000ea80000300a00 */
[----:B----4-:R-:W4:Y:S04]  /*9900*/  LDL.LU.64 R6, [R1+0x340] ;  /* 0x0003400001067983 */ /* 0x010f280000300a00 */
[----:B------:R-:W2:Y:S01]  /*9910*/  LDL.LU.64 R4, [R1+0x338] ;  /* 0x0003380001047983 */ /* 0x000ea20000300a00 */
[----:B------:R-:W-:Y:S01]  /*9920*/  IMAD R2, R2, UR5, RZ ;  /* 0x0000000502027c24 */ /* 0x000fe2000f8e02ff */
[----:B------:R-:W-:Y:S01]  /*9930*/  BAR.SYNC.DEFER_BLOCKING 0x0 ;  /* 0x0000000000007b1d */ /* 0x000fe20000010000 */
[----:B-1----:R-:W-:-:S03]  /*9940*/  IMAD R29, R28, UR4, RZ ;  /* 0x000000041c1d7c24 */ /* 0x002fc6000f8e02ff */
[----:B------:R-:W-:Y:S02]  /*9950*/  IADD3 R0, P3, PT, R2, UR10, RZ ;  /* 0x0000000a02007c10 */ /* 0x000fe4000ff7e0ff */
[----:B------:R-:W-:Y:S01]  /*9960*/  ISETP.LT.AND P1, PT, R28, UR13, !P0 ;  /* 0x0000000d1c007c0c */ /* 0x000fe2000c721270 */
[----:B------:R-:W1:Y:S01]  /*9970*/  LDCU UR5, c[0x0][0x39c] ;  /* 0x00007380ff0577ac */ /* 0x000e620008000800 */
[----:B------:R-:W-:Y:S02]  /*9980*/  LEA.HI.X.SX32 R2, R2, UR11, 0x1, P3 ;  /* 0x0000000b02027c11 */ /* 0x000fe400098f0eff */
[C---:B------:R-:W-:Y:S01]  /*9990*/  IADD3 R14, P3, PT, R29.reuse, R0, RZ ;  /* 0x000000001d0e7210 */ /* 0x040fe20007f7e0ff */
[C---:B------:R-:W-:Y:S01]  /*99a0*/  VIADD R12, R29.reuse, UR4 ;  /* 0x000000041d0c7c36 */ /* 0x040fe20008000000 */
[----:B------:R-:W0:Y:S02]  /*99b0*/  LDCU UR10, c[0x0][0x39c] ;  /* 0x00007380ff0a77ac */ /* 0x000e240008000800 */
[----:B------:R-:W-:-:S02]  /*99c0*/  LEA.HI.X.SX32 R15, R29, R2, 0x1, P3 ;  /* 0x000000021d0f7211 */ /* 0x000fc400018f0eff */
[C---:B------:R-:W-:Y:S01]  /*99d0*/  IADD3 R18, P3, PT, R12.reuse, R0, RZ ;  /* 0x000000000c127210 */ /* 0x040fe20007f7e0ff */
[C---:B------:R-:W-:Y:S01]  /*99e0*/  VIADD R29, R12.reuse, UR4 ;  /* 0x000000040c1d7c36 */ /* 0x040fe20008000000 */
[----:B------:R-:W0:Y:S02]  /*99f0*/  LDCU UR11, c[0x0][0x39c] ;  /* 0x00007380ff0b77ac */ /* 0x000e240008000800 */
[----:B------:R-:W-:Y:S02]  /*9a00*/  LEA.HI.X.SX32 R19, R12, R2, 0x1, P3 ;  /* 0x000000020c137211 */ /* 0x000fe400018f0eff */
[C---:B------:R-:W-:Y:S01]  /*9a10*/  IADD3 R12, P3, PT, R29.reuse, R0, RZ ;  /* 0x000000001d0c7210 */ /* 0x040fe20007f7e0ff */
[----:B------:R-:W0:Y:S03]  /*9a20*/  LDCU UR13, c[0x0][0x39c] ;  /* 0x00007380ff0d77ac */ /* 0x000e260008000800 */
[C---:B------:R-:W-:Y:S01]  /*9a30*/  LEA.HI.X.SX32 R13, R29.reuse, R2, 0x1, P3 ;  /* 0x000000021d0d7211 */ /* 0x040fe200018f0eff */
[----:B------:R-:W-:Y:S01]  /*9a40*/  VIADD R29, R29, UR4 ;  /* 0x000000041d1d7c36 */ /* 0x000fe20008000000 */
[----:B--2---:R-:W-:-:S05]  /*9a50*/  PRMT R3, R4, 0x7770, RZ ;  /* 0x0000777004037816 */ /* 0x004fca00000000ff */
[----:B------:R2:W-:Y:S02]  /*9a60*/  @P1 STG.E.U8 desc[UR8][R14.64], R3 ;  /* 0x000000030e001986 */ /* 0x0005e4000c101108 */
[----:B--2---:R-:W-:Y:S01]  /*9a70*/  VIADD R3, R28, 0x5 ;  /* 0x000000051c037836 */ /* 0x004fe20000000000 */
[----:B------:R-:W-:-:S04]  /*9a80*/  PRMT R14, R4, 0x7771, RZ ;  /* 0x00007771040e7816 */ /* 0x000fc800000000ff */
[----:B-1----:R-:W-:Y:S01]  /*9a90*/  ISETP.LT.AND P1, PT, R3, UR5, !P0 ;  /* 0x0000000503007c0c */ /* 0x002fe2000c721270 */
[----:B------:R-:W-:Y:S01]  /*9aa0*/  VIADD R3, R28, 0x6 ;  /* 0x000000061c037836 */ /* 0x000fe20000000000 */
[----:B------:R1:W-:Y:S01]  /*9ab0*/  @P5 STG.E.U8 desc[UR8][R18.64], R14 ;  /* 0x0000000e12005986 */ /* 0x0003e2000c101108 */
[----:B------:R-:W2:Y:S03]  /*9ac0*/  LDCU UR5, c[0x0][0x39c] ;  /* 0x00007380ff0577ac */ /* 0x000ea60008000800 */
[----:B------:R-:W-:Y:S01]  /*9ad0*/  ISETP.LT.AND P5, PT, R3, UR6, !P0 ;  /* 0x0000000603007c0c */ /* 0x000fe2000c7a1270 */
[----:B------:R-:W2:Y:S01]  /*9ae0*/  LDCU UR6, c[0x0][0x39c] ;  /* 0x00007380ff0677ac */ /* 0x000ea20008000800 */
[----:B------:R-:W-:-:S05]  /*9af0*/  PRMT R3, R5, 0x7770, RZ ;  /* 0x0000777005037816 */ /* 0x000fca00000000ff */
[----:B------:R2:W-:Y:S01]  /*9b00*/  @P2 STG.E.U8 desc[UR8][R12.64], R3 ;  /* 0x000000030c002986 */ /* 0x0005e2000c101108 */
[----:B-1----:R-:W-:Y:S01]  /*9b10*/  VIADD R14, R28, 0x7 ;  /* 0x000000071c0e7836 */ /* 0x002fe20000000000 */
[----:B------:R-:W-:-:S04]  /*9b20*/  IADD3 R18, P2, PT, R29, R0, RZ ;  /* 0x000000001d127210 */ /* 0x000fc80007f5e0ff */
[----:B0-----:R-:W-:Y:S01]  /*9b30*/  ISETP.LT.AND P3, PT, R14, UR10, !P0 ;  /* 0x0000000a0e007c0c */ /* 0x001fe2000c761270 */
[----:B------:R-:W0:Y:S01]  /*9b40*/  LDCU UR10, c[0x0][0x39c] ;  /* 0x00007380ff0a77ac */ /* 0x000e220008000800 */
[C---:B------:R-:W-:Y:S01]  /*9b50*/  LEA.HI.X.SX32 R19, R29.reuse, R2, 0x1, P2 ;  /* 0x000000021d137211 */ /* 0x040fe200010f0eff */
[----:B--2---:R-:W-:Y:S01]  /*9b60*/  VIADD R3, R29, UR4 ;  /* 0x000000041d037c36 */ /* 0x004fe20008000000 */
[----:B------:R-:W-:-:S04]  /*9b70*/  PRMT R29, R5, 0x7771, RZ ;  /* 0x00007771051d7816 */ /* 0x000fc800000000ff */
[C---:B------:R-:W-:Y:S02]  /*9b80*/  IADD3 R14, P2, PT, R3.reuse, R0, RZ ;  /* 0x00000000030e7210 */ /* 0x040fe40007f5e0ff */
[----:B----4-:R-:W-:Y:S02]  /*9b90*/  PRMT R12, R6, 0x7770, RZ ;  /* 0x00007770060c7816 */ /* 0x010fe400000000ff */
[C---:B------:R-:W-:Y:S01]  /*9ba0*/  LEA.HI.X.SX32 R15, R3.reuse, R2, 0x1, P2 ;  /* 0x00000002030f7211 */ /* 0x040fe200010f0eff */
[----:B------:R-:W-:Y:S01]  /*9bb0*/  VIADD R3, R3, UR4 ;  /* 0x0000000403037c36 */ /* 0x000fe20008000000 */
[----:B------:R1:W-:Y:S04]  /*9bc0*/  @P6 STG.E.U8 desc[UR8][R18.64], R29 ;  /* 0x0000001d12006986 */ /* 0x0003e8000c101108 */
[----:B------:R2:W-:Y:S01]  /*9bd0*/  @P4 STG.E.U8 desc[UR8][R14.64], R12 ;  /* 0x0000000c0e004986 */ /* 0x0005e2000c101108 */
[----:B------:R-:W-:-:S02]  /*9be0*/  VIADD R13, R28, 0x8 ;  /* 0x000000081c0d7836 */ /* 0x000fc40000000000 */
[C---:B-1----:R-:W-:Y:S01]  /*9bf0*/  VIADD R29, R3.reuse, UR4 ;  /* 0x00000004031d7c36 */ /* 0x042fe20008000000 */
[C---:B--2---:R-:W-:Y:S02]  /*9c00*/  IADD3 R14, P4, PT, R3.reuse, R0, RZ ;  /* 0x00000000030e7210 */ /* 0x044fe40007f9e0ff */
[----:B------:R-:W-:Y:S02]  /*9c10*/  PRMT R12, R6, 0x7771, RZ ;  /* 0x00007771060c7816 */ /* 0x000fe400000000ff */
[----:B------:R-:W-:Y:S01]  /*9c20*/  LEA.HI.X.SX32 R15, R3, R2, 0x1, P4 ;  /* 0x00000002030f7211 */ /* 0x000fe200020f0eff */
[----:B------:R-:W-:Y:S01]  /*9c30*/  VIADD R3, R28, 0xa ;  /* 0x0000000a1c037836 */ /* 0x000fe20000000000 */
[----:B------:R-:W-:-:S03]  /*9c40*/  IADD3 R18, P6, PT, R29, R0, RZ ;  /* 0x000000001d127210 */ /* 0x000fc60007fde0ff */
[----:B------:R1:W-:Y:S01]  /*9c50*/  @P1 STG.E.U8 desc[UR8][R14.64], R12 ;  /* 0x0000000c0e001986 */ /* 0x0003e2000c101108 */
[----:B0-----:R-:W-:Y:S01]  /*9c60*/  ISETP.LT.AND P1, PT, R3, UR10, !P0 ;  /* 0x0000000a03007c0c */ /* 0x001fe2000c721270 */
[----:B------:R-:W-:Y:S01]  /*9c70*/  VIADD R3, R29, UR4 ;  /* 0x000000041d037c36 */ /* 0x000fe20008000000 */
[----:B------:R-:W-:Y:S01]  /*9c80*/  ISETP.LT.AND P2, PT, R13, UR5, !P0 ;  /* 0x000000050d007c0c */ /* 0x000fe2000c741270 */
[C---:B------:R-:W-:Y:S01]  /*9c90*/  VIADD R13, R28.reuse, 0x9 ;  /* 0x000000091c0d7836 */ /* 0x040fe20000000000 */
[----:B------:R-:W-:Y:S01]  /*9ca0*/  LEA.HI.X.SX32 R19, R29, R2, 0x1, P6 ;  /* 0x000000021d137211 */ /* 0x000fe200030f0eff */
[----:B------:R-:W0:Y:S01]  /*9cb0*/  LDCU UR5, c[0x0][0x39c] ;  /* 0x00007380ff0577ac */ /* 0x000e220008000800 */
[----:B------:R-:W-:Y:S02]  /*9cc0*/  PRMT R29, R7, 0x7770, RZ ;  /* 0x00007770071d7816 */ /* 0x000fe400000000ff */
[----:B------:R-:W-:Y:S01]  /*9cd0*/  ISETP.LT.AND P4, PT, R13, UR6, !P0 ;  /* 0x000000060d007c0c */ /* 0x000fe2000c781270 */
[----:B------:R-:W2:Y:S01]  /*9ce0*/  LDCU UR6, c[0x0][0x39c] ;  /* 0x00007380ff0677ac */ /* 0x000ea20008000800 */
[C---:B-1----:R-:W-:Y:S01]  /*9cf0*/  IADD3 R12, P6, PT, R3.reuse, R0, RZ ;  /* 0x00000000030c7210 */ /* 0x042fe20007fde0ff */
[----:B------:R1:W-:Y:S01]  /*9d00*/  @P5 STG.E.U8 desc[UR8][R18.64], R29 ;  /* 0x0000001d12005986 */ /* 0x0003e2000c101108 */
[----:B------:R-:W-:Y:S01]  /*9d10*/  VIADD R14, R28, 0xb ;  /* 0x0000000b1c0e7836 */ /* 0x000fe20000000000 */
[----:B------:R-:W4:Y:S01]  /*9d20*/  LDCU UR10, c[0x0][0x39c] ;  /* 0x00007380ff0a77ac */ /* 0x000f220008000800 */
[C---:B------:R-:W-:Y:S01]  /*9d30*/  LEA.HI.X.SX32 R13, R3.reuse, R2, 0x1, P6 ;  /* 0x00000002030d7211 */ /* 0x040fe200030f0eff */
[----:B------:R-:W-:Y:S01]  /*9d40*/  VIADD R3, R3, UR4 ;  /* 0x0000000403037c36 */ /* 0x000fe20008000000 */
[----:B-1----:R-:W-:-:S05]  /*9d50*/  PRMT R29, R7, 0x7771, RZ ;  /* 0x00007771071d7816 */ /* 0x002fca00000000ff */
[----:B------:R1:W-:Y:S01]  /*9d60*/  @P3 STG.E.U8 desc[UR8][R12.64], R29 ;  /* 0x0000001d0c003986 */ /* 0x0003e2000c101108 */
[----:B0-----:R-:W-:Y:S01]  /*9d70*/  ISETP.LT.AND P6, PT, R14, UR5, !P0 ;  /* 0x000000050e007c0c */ /* 0x001fe2000c7c1270 */
[----:B------:R-:W0:Y:S01]  /*9d80*/  LDCU UR5, c[0x0][0x39c] ;  /* 0x00007380ff0577ac */ /* 0x000e220008000800 */
[C---:B-1----:R-:W-:Y:S01]  /*9d90*/  IADD3 R12, P3, PT, R3.reuse, R0, RZ ;  /* 0x00000000030c7210 */ /* 0x042fe20007f7e0ff */
[----:B------:R-:W-:-:S03]  /*9da0*/  VIADD R29, R3, UR4 ;  /* 0x00000004031d7c36 */ /* 0x000fc60008000000 */
[----:B------:R-:W-:Y:S02]  /*9db0*/  LEA.HI.X.SX32 R13, R3, R2, 0x1, P3 ;  /* 0x00000002030d7211 */ /* 0x000fe400018f0eff */
[----:B------:R-:W-:Y:S01]  /*9dc0*/  PRMT R3, R8, 0x7770, RZ ;  /* 0x0000777008037816 */ /* 0x000fe200000000ff */
[----:B------:R-:W-:Y:S01]  /*9dd0*/  VIADD R14, R28, 0xc ;  /* 0x0000000c1c0e7836 */ /* 0x000fe20000000000 */
[----:B------:R-:W-:-:S03]  /*9de0*/  IADD3 R18, P3, PT, R29, R0, RZ ;  /* 0x000000001d127210 */ /* 0x000fc60007f7e0ff */
[----:B------:R1:W-:Y:S01]  /*9df0*/  @P2 STG.E.U8 desc[UR8][R12.64], R3 ;  /* 0x000000030c002986 */ /* 0x0003e2000c101108 */
[C---:B------:R-:W-:Y:S02]  /*9e00*/  LEA.HI.X.SX32 R19, R29.reuse, R2, 0x1, P3 ;  /* 0x000000021d137211 */ /* 0x040fe400018f0eff */
[----:B--2---:R-:W-:Y:S01]  /*9e10*/  ISETP.LT.AND P5, PT, R14, UR6, !P0 ;  /* 0x000000060e007c0c */ /* 0x004fe2000c7a1270 */
[----:B------:R-:W2:Y:S01]  /*9e20*/  LDCU UR6, c[0x0][0x39c] ;  /* 0x00007380ff0677ac */ /* 0x000ea20008000800 */
[----:B-1----:R-:W-:Y:S01]  /*9e30*/  VIADD R3, R29, UR4 ;  /* 0x000000041d037c36 */ /* 0x002fe20008000000 */
[----:B------:R-:W-:Y:S01]  /*9e40*/  PRMT R12, R8, 0x7771, RZ ;  /* 0x00007771080c7816 */ /* 0x000fe200000000ff */
[----:B------:R-:W-:-:S03]  /*9e50*/  VIADD R29, R28, 0xe ;  /* 0x0000000e1c1d7836 */ /* 0x000fc60000000000 */
[----:B------:R-:W-:Y:S01]  /*9e60*/  IADD3 R14, P3, PT, R3, R0, RZ ;  /* 0x00000000030e7210 */ /* 0x000fe20007f7e0ff */
[----:B------:R1:W-:Y:S01]  /*9e70*/  @P4 STG.E.U8 desc[UR8][R18.64], R12 ;  /* 0x0000000c12004986 */ /* 0x0003e2000c101108 */
[----:B----4-:R-:W-:Y:S01]  /*9e80*/  ISETP.LT.AND P4, PT, R29, UR10, !P0 ;  /* 0x0000000a1d007c0c */ /* 0x010fe2000c781270 */
[C---:B------:R-:W-:Y:S01]  /*9e90*/  VIADD R13, R28.reuse, 0xd ;  /* 0x0000000d1c0d7836 */ /* 0x040fe20000000000 */
[C---:B------:R-:W-:Y:S01]  /*9ea0*/  LEA.HI.X.SX32 R15, R3.reuse, R2, 0x1, P3 ;  /* 0x00000002030f7211 */ /* 0x040fe200018f0eff */
[----:B------:R-:W-:Y:S01]  /*9eb0*/  VIADD R29, R3, UR4 ;  /* 0x00000004031d7c36 */ /* 0x000fe20008000000 */
[----:B------:R-:W4:Y:S01]  /*9ec0*/  LDCU UR10, c[0x0][0x39c] ;  /* 0x00007380ff0a77ac */ /* 0x000f220008000800 */
[----:B-1----:R-:W-:Y:S02]  /*9ed0*/  PRMT R12, R9, 0x7770, RZ ;  /* 0x00007770090c7816 */ /* 0x002fe400000000ff */
[----:B------:R-:W-:Y:S01]  /*9ee0*/  VIADD R3, R29, UR4 ;  /* 0x000000041d037c36 */ /* 0x000fe20008000000 */
[----:B0-----:R-:W-:Y:S01]  /*9ef0*/  ISETP.LT.AND P2, PT, R13, UR5, !P0 ;  /* 0x000000050d007c0c */ /* 0x001fe2000c741270 */
[----:B------:R-:W0:Y:S01]  /*9f00*/  LDCU UR5, c[0x0][0x39c] ;  /* 0x00007380ff0577ac */ /* 0x000e220008000800 */
[----:B------:R1:W-:Y:S01]  /*9f10*/  @P1 STG.E.U8 desc[UR8][R14.64], R12 ;  /* 0x0000000c0e001986 */ /* 0x0003e2000c101108 */
[----:B------:R-:W-:Y:S01]  /*9f20*/  IADD3 R18, P1, PT, R29, R0, RZ ;  /* 0x000000001d127210 */ /* 0x000fe20007f3e0ff */
[----:B------:R-:W-:-:S03]  /*9f30*/  VIADD R13, R28, 0xf ;  /* 0x0000000f1c0d7836 */ /* 0x000fc60000000000 */
[----:B------:R-:W-:Y:S02]  /*9f40*/  LEA.HI.X.SX32 R19, R29, R2, 0x1, P1 ;  /* 0x000000021d137211 */ /* 0x000fe400008f0eff */
[----:B------:R-:W-:Y:S02]  /*9f50*/  PRMT R29, R9, 0x7771, RZ ;  /* 0x00007771091d7816 */ /* 0x000fe400000000ff */
[C---:B-1----:R-:W-:Y:S02]  /*9f60*/  IADD3 R14, P1, PT, R3.reuse, R0, RZ ;  /* 0x00000000030e7210 */ /* 0x042fe40007f3e0ff */
[----:B------:R-:W-:Y:S02]  /*9f70*/  PRMT R12, R10, 0x7770, RZ ;  /* 0x000077700a0c7816 */ /* 0x000fe400000000ff */
[C---:B------:R-:W-:Y:S01]  /*9f80*/  LEA.HI.X.SX32 R15, R3.reuse, R2, 0x1, P1 ;  /* 0x00000002030f7211 */ /* 0x040fe200008f0eff */
[----:B------:R-:W-:Y:S01]  /*9f90*/  VIADD R3, R3, UR4 ;  /* 0x0000000403037c36 */ /* 0x000fe20008000000 */
[----:B--2---:R-:W-:Y:S01]  /*9fa0*/  ISETP.LT.AND P3, PT, R13, UR6, !P0 ;  /* 0x000000060d007c0c */ /* 0x004fe2000c761270 */
[----:B------:R-:W1:Y:S01]  /*9fb0*/  LDCU UR6, c[0x0][0x39c] ;  /* 0x00007380ff0677ac */ /* 0x000e620008000800 */
[----:B------:R2:W-:Y:S01]  /*9fc0*/  @P6 STG.E.U8 desc[UR8][R18.64], R29 ;  /* 0x0000001d12006986 */ /* 0x0005e2000c101108 */
[----:B------:R-:W-:-:S03]  /*9fd0*/  VIADD R13, R28, 0x10 ;  /* 0x000000101c0d7836 */ /* 0x000fc60000000000 */
[----:B------:R3:W-:Y:S02]  /*9fe0*/  @P5 STG.E.U8 desc[UR8][R14.64], R12 ;  /* 0x0000000c0e005986 */ /* 0x0007e4000c101108 */
[----:B0-----:R-:W-:Y:S01]  /*9ff0*/  ISETP.LT.AND P1, PT, R13, UR5, !P0 ;  /* 0x000000050d007c0c */ /* 0x001fe2000c721270 */
[----:B------:R-:W0:Y:S01]  /*a000*/  LDCU UR5, c[0x0][0x39c] ;  /* 0x00007380ff0577ac */ /* 0x000e220008000800 */
[C---:B--2---:R-:W-:Y:S01]  /*a010*/  VIADD R29, R3.reuse, UR4 ;  /* 0x00000004031d7c36 */ /* 0x044fe20008000000 */
[C---:B---3--:R-:W-:Y:S02]  /*a020*/  IADD3 R14, P5, PT, R3.reuse, R0, RZ ;  /* 0x00000000030e7210 */ /* 0x048fe40007fbe0ff */
[----:B------:R-:W-:Y:S02]  /*a030*/  PRMT R12, R10, 0x7771, RZ ;  /* 0x000077710a0c7816 */ /* 0x000fe400000000ff */
[----:B------:R-:W-:Y:S01]  /*a040*/  LEA.HI.X.SX32 R15, R3, R2, 0x1, P5 ;  /* 0x00000002030f7211 */ /* 0x000fe200028f0eff */
[C---:B------:R-:W-:Y:S01]  /*a050*/  VIADD R3, R28.reuse, 0x12 ;  /* 0x000000121c037836 */ /* 0x040fe20000000000 */
[----:B------:R-:W-:Y:S01]  /*a060*/  IADD3 R18, P6, PT, R29, R0, RZ ;  /* 0x000000001d127210 */ /* 0x000fe20007fde0ff */
[----:B------:R-:W-:-:S02]  /*a070*/  VIADD R13, R28, 0x11 ;  /* 0x000000111c0d7836 */ /* 0x000fc40000000000 */
[----:B------:R2:W-:Y:S01]  /*a080*/  @P2 STG.E.U8 desc[UR8][R14.64], R12 ;  /* 0x0000000c0e002986 */ /* 0x0005e2000c101108 */
[----:B----4-:R-:W-:Y:S01]  /*a090*/  ISETP.LT.AND P2, PT, R3, UR10, !P0 ;  /* 0x0000000a03007c0c */ /* 0x010fe2000c741270 */
[C---:B------:R-:W-:Y:S01]  /*a0a0*/  VIADD R3, R29.reuse, UR4 ;  /* 0x000000041d037c36 */ /* 0x040fe20008000000 */
[----:B------:R-:W-:Y:S01]  /*a0b0*/  LEA.HI.X.SX32 R19, R29, R2, 0x1, P6 ;  /* 0x000000021d137211 */ /* 0x000fe200030f0eff */
[----:B------:R-:W3:Y:S01]  /*a0c0*/  LDCU UR10, c[0x0][0x39c] ;  /* 0x00007380ff0a77ac */ /* 0x000ee20008000800 */
[----:B------:R-:W-:Y:S02]  /*a0d0*/  PRMT R29, R11, 0x7770, RZ ;  /* 0x000077700b1d7816 */ /* 0x000fe400000000ff */
[----:B-1----:R-:W-:Y:S01]  /*a0e0*/  ISETP.LT.AND P5, PT, R13, UR6, !P0 ;  /* 0x000000060d007c0c */ /* 0x002fe2000c7a1270 */
[----:B------:R-:W1:Y:S01]  /*a0f0*/  LDCU UR6, c[0x0][0x39c] ;  /* 0x00007380ff0677ac */ /* 0x000e620008000800 */
[C---:B--2---:R-:W-:Y:S01]  /*a100*/  IADD3 R12, P6, PT, R3.reuse, R0, RZ ;  /* 0x00000000030c7210 */ /* 0x044fe20007fde0ff */
[----:B------:R-:W-:Y:S01]  /*a110*/  VIADD R14, R28, 0x13 ;  /* 0x000000131c0e7836 */ /* 0x000fe20000000000 */
[----:B------:R2:W-:Y:S02]  /*a120*/  @P4 STG.E.U8 desc[UR8][R18.64], R29 ;  /* 0x0000001d12004986 */ /* 0x0005e4000c101108 */
[C---:B------:R-:W-:Y:S01]  /*a130*/  LEA.HI.X.SX32 R13, R3.reuse, R2, 0x1, P6 ;  /* 0x00000002030d7211 */ /* 0x040fe200030f0eff */
[----:B------:R-:W-:Y:S01]  /*a140*/  VIADD R3, R3, UR4 ;  /* 0x0000000403037c36 */ /* 0x000fe20008000000 */
[----:B0-----:R-:W-:Y:S01]  /*a150*/  ISETP.LT.AND P6, PT, R14, UR5, !P0 ;  /* 0x000000050e007c0c */ /* 0x001fe2000c7c1270 */
[----:B------:R-:W0:Y:S01]  /*a160*/  LDCU UR5, c[0x0][0x39c] ;  /* 0x00007380ff0577ac */ /* 0x000e220008000800 */
[----:B--2---:R-:W-:Y:S01]  /*a170*/  PRMT R29, R11, 0x7771, RZ ;  /* 0x000077710b1d7816 */ /* 0x004fe200000000ff */
[----:B------:R-:W2:Y:S04]  /*a180*/  LDL.LU.64 R18, [R1+0x330] ;  /* 0x0003300001127983 */ /* 0x000ea80000300a00 */
[----:B------:R4:W-:Y:S01]  /*a190*/  @P3 STG.E.U8 desc[UR8][R12.64], R29 ;  /* 0x0000001d0c003986 */ /* 0x0009e2000c101108 */
[----:B------:R-:W-:Y:S01]  /*a1a0*/  VIADD R14, R28, 0x14 ;  /* 0x000000141c0e7836 */ /* 0x000fe20000000000 */
[C---:B----4-:R-:W-:Y:S01]  /*a1b0*/  IADD3 R12, P3, PT, R3.reuse, R0, RZ ;  /* 0x00000000030c7210 */ /* 0x050fe20007f7e0ff */
[----:B------:R-:W-:-:S03]  /*a1c0*/  VIADD R29, R3, UR4 ;  /* 0x00000004031d7c36 */ /* 0x000fc60008000000 */
[----:B------:R-:W-:Y:S02]  /*a1d0*/  LEA.HI.X.SX32 R13, R3, R2, 0x1, P3 ;  /* 0x00000002030d7211 */ /* 0x000fe400018f0eff */
[----:B------:R-:W-:Y:S02]  /*a1e0*/  PRMT R3, R4, 0x7772, RZ ;  /* 0x0000777204037816 */ /* 0x000fe400000000ff */
[----:B-1----:R-:W-:Y:S01]  /*a1f0*/  ISETP.LT.AND P4, PT, R14, UR6, !P0 ;  /* 0x000000060e007c0c */ /* 0x002fe2000c781270 */
[----:B------:R-:W1:Y:S01]  /*a200*/  LDCU UR6, c[0x0][0x39c] ;  /* 0x00007380ff0677ac */ /* 0x000e620008000800 */
[C---:B------:R-:W-:Y:S01]  /*a210*/  IADD3 R14, P3, PT, R29.reuse, R0, RZ ;  /* 0x000000001d0e7210 */ /* 0x040fe20007f7e0ff */
[----:B------:R4:W-:Y:S03]  /*a220*/  @P1 STG.E.U8 desc[UR8][R12.64], R3 ;  /* 0x000000030c001986 */ /* 0x0009e6000c101108 */
[----:B------:R-:W-:Y:S01]  /*a230*/  LEA.HI.X.SX32 R15, R29, R2, 0x1, P3 ;  /* 0x000000021d0f7211 */ /* 0x000fe200018f0eff */
[----:B----4-:R-:W-:-:S02]  /*a240*/  VIADD R12, R28, 0x15 ;  /* 0x000000151c0c7836 */ /* 0x010fc40000000000 */
[----:B------:R-:W-:Y:S01]  /*a250*/  VIADD R3, R29, UR4 ;  /* 0x000000041d037c36 */ /* 0x000fe20008000000 */
[----:B------:R-:W-:Y:S02]  /*a260*/  PRMT R29, R4, 0x7773, RZ ;  /* 0x00007773041d7816 */ /* 0x000fe400000000ff */
[----:B0-----:R-:W-:Y:S01]  /*a270*/  ISETP.LT.AND P1, PT, R12, UR5, !P0 ;  /* 0x000000050c007c0c */ /* 0x001fe2000c721270 */
[----:B------:R-:W-:Y:S01]  /*a280*/  VIADD R4, R28, 0x16 ;  /* 0x000000161c047836 */ /* 0x000fe20000000000 */
[C---:B------:R-:W-:Y:S01]  /*a290*/  IADD3 R12, P3, PT, R3.reuse, R0, RZ ;  /* 0x00000000030c7210 */ /* 0x040fe20007f7e0ff */
[----:B------:R0:W-:Y:S01]  /*a2a0*/  @P5 STG.E.U8 desc[UR8][R14.64], R29 ;  /* 0x0000001d0e005986 */ /* 0x0001e2000c101108 */
[----:B------:R-:W4:Y:S02]  /*a2b0*/  LDCU UR5, c[0x0][0x39c] ;  /* 0x00007380ff0577ac */ /* 0x000f240008000800 */
[C---:B------:R-:W-:Y:S01]  /*a2c0*/  LEA.HI.X.SX32 R13, R3.reuse, R2, 0x1, P3 ;  /* 0x00000002030d7211 */ /* 0x040fe200018f0eff */
[----:B------:R-:W-:Y:S01]  /*a2d0*/  VIADD R3, R3, UR4 ;  /* 0x0000000403037c36 */ /* 0x000fe20008000000 */
[----:B---3--:R-:W-:Y:S01]  /*a2e0*/  ISETP.LT.AND P5, PT, R4, UR10, !P0 ;  /* 0x0000000a04007c0c */ /* 0x008fe2000c7a1270 */
[----:B------:R-:W-:Y:S01]  /*a2f0*/  VIADD R4, R28, 0x17 ;  /* 0x000000171c047836 */ /* 0x000fe20000000000 */
[----:B------:R-:W3:Y:S01]  /*a300*/  LDCU UR10, c[0x0][0x39c] ;  /* 0x00007380ff0a77ac */ /* 0x000ee20008000800 */
[----:B0-----:R-:W-:-:S05]  /*a310*/  PRMT R29, R5, 0x7772, RZ ;  /* 0x00007772051d7816 */ /* 0x001fca00000000ff */
[----:B------:R0:W-:Y:S01]  /*a320*/  @P2 STG.E.U8 desc[UR8][R12.64], R29 ;  /* 0x0000001d0c002986 */ /* 0x0001e2000c101108 */
[----:B-1----:R-:W-:Y:S01]  /*a330*/  ISETP.LT.AND P3, PT, R4, UR6, !P0 ;  /* 0x0000000604007c0c */ /* 0x002fe2000c761270 */
[----:B------:R-:W-:Y:S01]  /*a340*/  VIADD R4, R3, UR4 ;  /* 0x0000000403047c36 */ /* 0x000fe20008000000 */
[----:B------:R-:W-:Y:S01]  /*a350*/  PRMT R5, R5, 0x7773, RZ ;  /* 0x0000777305057816 */ /* 0x000fe200000000ff */
[----:B------:R-:W1:Y:S01]  /*a360*/  LDCU UR6, c[0x0][0x39c] ;  /* 0x00007380ff0677ac */ /* 0x000e620008000800 */
[----:B0-----:R-:W-:-:S04]  /*a370*/  IADD3 R12, P2, PT, R3, R0, RZ ;  /* 0x00000000030c7210 */ /* 0x001fc80007f5e0ff */
[----:B------:R-:W-:Y:S02]  /*a380*/  LEA.HI.X.SX32 R13, R3, R2, 0x1, P2 ;  /* 0x00000002030d7211 */ /* 0x000fe400010f0eff */
[----:B------:R-:W-:-:S03]  /*a390*/  IADD3 R14, P2, PT, R4, R0, RZ ;  /* 0x00000000040e7210 */ /* 0x000fc60007f5e0ff */
[----:B------:R0:W-:Y:S01]  /*a3a0*/  @P6 STG.E.U8 desc[UR8][R12.64], R5 ;  /* 0x000000050c006986 */ /* 0x0001e2000c101108 */
[C---:B------:R-:W-:Y:S01]  /*a3b0*/  VIADD R3, R4.reuse, UR4 ;  /* 0x0000000404037c36 */ /* 0x040fe20008000000 */
[----:B------:R-:W-:Y:S01]  /*a3c0*/  LEA.HI.X.SX32 R15, R4, R2, 0x1, P2 ;  /* 0x00000002040f7211 */ /* 0x000fe200010f0eff */
[----:B------:R-:W-:Y:S01]  /*a3d0*/  VIADD R4, R28, 0x18 ;  /* 0x000000181c047836 */ /* 0x000fe20000000000 */
[----:B------:R-:W-:Y:S01]  /*a3e0*/  PRMT R29, R6, 0x7772, RZ ;  /* 0x00007772061d7816 */ /* 0x000fe200000000ff */
[----:B0-----:R-:W2:Y:S03]  /*a3f0*/  LDL.LU.64 R12, [R1+0x328] ;  /* 0x00032800010c7983 */ /* 0x001ea60000300a00 */
[----:B----4-:R-:W-:Y:S01]  /*a400*/  ISETP.LT.AND P2, PT, R4, UR5, !P0 ;  /* 0x0000000504007c0c */ /* 0x010fe2000c741270 */
[----:B------:R-:W0:Y:S01]  /*a410*/  LDCU UR5, c[0x0][0x39c] ;  /* 0x00007380ff0577ac */ /* 0x000e220008000800 */
[C---:B------:R-:W-:Y:S01]  /*a420*/  IADD3 R4, P6, PT, R3.reuse, R0, RZ ;  /* 0x0000000003047210 */ /* 0x040fe20007fde0ff */
[----:B------:R4:W-:Y:S03]  /*a430*/  @P4 STG.E.U8 desc[UR8][R14.64], R29 ;  /* 0x0000001d0e004986 */ /* 0x0009e6000c101108 */
[C---:B------:R-:W-:Y:S01]  /*a440*/  LEA.HI.X.SX32 R5, R3.reuse, R2, 0x1, P6 ;  /* 0x0000000203057211 */ /* 0x040fe200030f0eff */
[----:B----4-:R-:W-:Y:S01]  /*a450*/  VIADD R14, R28, 0x19 ;  /* 0x000000191c0e7836 */ /* 0x010fe20000000000 */
[----:B------:R-:W-:Y:S01]  /*a460*/  PRMT R29, R6, 0x7773, RZ ;  /* 0x00007773061d7816 */ /* 0x000fe200000000ff */
[----:B------:R-:W-:-:S03]  /*a470*/  VIADD R6, R3, UR4 ;  /* 0x0000000403067c36 */ /* 0x000fc60008000000 */
[----:B-1----:R-:W-:Y:S01]  /*a480*/  ISETP.LT.AND P4, PT, R14, UR6, !P0 ;  /* 0x000000060e007c0c */ /* 0x002fe2000c781270 */
[----:B------:R1:W-:Y:S01]  /*a490*/  @P1 STG.E.U8 desc[UR8][R4.64], R29 ;  /* 0x0000001d04001986 */ /* 0x0003e2000c101108 */
[----:B------:R-:W-:Y:S01]  /*a4a0*/  IADD3 R14, P6, PT, R6, R0, RZ ;  /* 0x00000000060e7210 */ /* 0x000fe20007fde0ff */
[----:B------:R-:W-:Y:S01]  /*a4b0*/  VIADD R3, R28, 0x1a ;  /* 0x0000001a1c037836 */ /* 0x000fe20000000000 */
[----:B------:R-:W4:Y:S02]  /*a4c0*/  LDCU UR6, c[0x0][0x39c] ;  /* 0x00007380ff0677ac */ /* 0x000f240008000800 */
[----:B------:R-:W-:Y:S02]  /*a4d0*/  LEA.HI.X.SX32 R15, R6, R2, 0x1, P6 ;  /* 0x00000002060f7211 */ /* 0x000fe400030f0eff */
[----:B-1----:R-:W-:-:S05]  /*a4e0*/  PRMT R29, R7, 0x7772, RZ ;  /* 0x00007772071d7816 */ /* 0x002fca00000000ff */
[----:B------:R1:W-:Y:S04]  /*a4f0*/  @P5 STG.E.U8 desc[UR8][R14.64], R29 ;  /* 0x0000001d0e005986 */ /* 0x0003e8000c101108 */
[----:B-1----:R-:W2:Y:S01]  /*a500*/  LDL.LU.64 R14, [R1+0x320] ;  /* 0x00032000010e7983 */ /* 0x002ea20000300a00 */
[----:B---3--:R-:W-:Y:S01]  /*a510*/  ISETP.LT.AND P1, PT, R3, UR10, !P0 ;  /* 0x0000000a03007c0c */ /* 0x008fe2000c721270 */
[----:B------:R-:W-:Y:S01]  /*a520*/  VIADD R3, R6, UR4 ;  /* 0x0000000406037c36 */ /* 0x000fe20008000000 */
[----:B------:R-:W-:Y:S01]  /*a530*/  PRMT R7, R7, 0x7773, RZ ;  /* 0x0000777307077816 */ /* 0x000fe200000000ff */
[----:B------:R-:W-:Y:S01]  /*a540*/  VIADD R6, R28, 0x1b ;  /* 0x0000001b1c067836 */ /* 0x000fe20000000000 */
[----:B------:R-:W1:Y:S02]  /*a550*/  LDCU UR10, c[0x0][0x39c] ;  /* 0x00007380ff0a77ac */ /* 0x000e640008000800 */
[----:B------:R-:W-:-:S04]  /*a560*/  IADD3 R4, P6, PT, R3, R0, RZ ;  /* 0x0000000003047210 */ /* 0x000fc80007fde0ff */
[C---:B------:R-:W-:Y:S01]  /*a570*/  LEA.HI.X.SX32 R5, R3.reuse, R2, 0x1, P6 ;  /* 0x0000000203057211 */ /* 0x040fe200030f0eff */
[----:B------:R-:W-:Y:S01]  /*a580*/  VIADD R3, R3, UR4 ;  /* 0x0000000403037c36 */ /* 0x000fe20008000000 */
[----:B0-----:R-:W-:Y:S01]  /*a590*/  ISETP.LT.AND P6, PT, R6, UR5, !P0 ;  /* 0x0000000506007c0c */ /* 0x001fe2000c7c1270 */
[----:B------:R-:W0:Y:S01]  /*a5a0*/  LDCU UR5, c[0x0][0x39c] ;  /* 0x00007380ff0577ac */ /* 0x000e220008000800 */
[----:B------:R-:W-:Y:S01]  /*a5b0*/  VIADD R6, R28, 0x1c ;  /* 0x0000001c1c067836 */ /* 0x000fe20000000000 */
[----:B------:R3:W-:Y:S04]  /*a5c0*/  @P3 STG.E.U8 desc[UR8][R4.64], R7 ;  /* 0x0000000704003986 */ /* 0x0007e8000c101108 */
[----:B----4-:R-:W-:Y:S01]  /*a5d0*/  ISETP.LT.AND P5, PT, R6, UR6, !P0 ;  /* 0x0000000606007c0c */ /* 0x010fe2000c7a1270 */
[----:B------:R-:W4:Y:S01]  /*a5e0*/  LDCU UR6, c[0x0][0x39c] ;  /* 0x00007380ff0677ac */ /* 0x000f220008000800 */
[C---:B---3--:R-:W-:Y:S01]  /*a5f0*/  IADD3 R4, P3, PT, R3.reuse, R0, RZ ;  /* 0x0000000003047210 */ /* 0x048fe20007f7e0ff */
[----:B------:R-:W-:-:S03]  /*a600*/  VIADD R7, R3, UR4 ;  /* 0x0000000403077c36 */ /* 0x000fc60008000000 */
[----:B------:R-:W-:Y:S02]  /*a610*/  LEA.HI.X.SX32 R5, R3, R2, 0x1, P3 ;  /* 0x0000000203057211 */ /* 0x000fe400018f0eff */
[----:B------:R-:W-:Y:S02]  /*a620*/  PRMT R3, R8, 0x7772, RZ ;  /* 0x0000777208037816 */ /* 0x000fe400000000ff */
[----:B------:R-:W-:-:S03]  /*a630*/  IADD3 R6, P3, PT, R7, R0, RZ ;  /* 0x0000000007067210 */ /* 0x000fc60007f7e0ff */
[----:B------:R3:W-:Y:S01]  /*a640*/  @P2 STG.E.U8 desc[UR8][R4.64], R3 ;  /* 0x0000000304002986 */ /* 0x0007e2000c101108 */
[----:B------:R-:W-:Y:S01]  /*a650*/  PRMT R8, R8, 0x7773, RZ ;  /* 0x0000777308087816 */ /* 0x000fe200000000ff */
[C---:B------:R-:W-:Y:S02]  /*a660*/  VIADD R29, R28.reuse, 0x1f ;  /* 0x0000001f1c1d7836 */ /* 0x040fe40000000000 */
[C---:B---3--:R-:W-:Y:S02]  /*a670*/  VIADD R4, R28.reuse, 0x1d ;  /* 0x0000001d1c047836 */ /* 0x048fe40000000000 */
[C---:B------:R-:W-:Y:S01]  /*a680*/  VIADD R3, R7.reuse, UR4 ;  /* 0x0000000407037c36 */ /* 0x040fe20008000000 */
[----:B------:R-:W-:Y:S01]  /*a690*/  LEA.HI.X.SX32 R7, R7, R2, 0x1, P3 ;  /* 0x0000000207077211 */ /* 0x000fe200018f0eff */
[----:B------:R-:W-:Y:S01]  /*a6a0*/  VIADD R5, R28, 0x1e ;  /* 0x0000001e1c057836 */ /* 0x000fe20000000000 */
[----:B0-----:R-:W-:Y:S01]  /*a6b0*/  ISETP.LT.AND P2, PT, R4, UR5, !P0 ;  /* 0x0000000504007c0c */ /* 0x001fe2000c741270 */
[----:B------:R-:W0:Y:S01]  /*a6c0*/  LDCU UR5, c[0x0][0x39c] ;  /* 0x00007380ff0577ac */ /* 0x000e220008000800 */
[----:B------:R-:W-:Y:S01]  /*a6d0*/  IADD3 R4, P3, PT, R3, R0, RZ ;  /* 0x0000000003047210 */ /* 0x000fe20007f7e0ff */
[----:B------:R3:W-:Y:S01]  /*a6e0*/  @P4 STG.E.U8 desc[UR8][R6.64], R8 ;  /* 0x0000000806004986 */ /* 0x0007e2000c101108 */
[----:B-1----:R-:W-:Y:S01]  /*a6f0*/  ISETP.LT.AND P4, PT, R5, UR10, !P0 ;  /* 0x0000000a05007c0c */ /* 0x002fe2000c781270 */
[----:B------:R-:W1:Y:S01]  /*a700*/  LDCU UR10, c[0x0][0x39c] ;  /* 0x00007380ff0a77ac */ /* 0x000e620008000800 */
[C---:B------:R-:W-:Y:S01]  /*a710*/  LEA.HI.X.SX32 R5, R3.reuse, R2, 0x1, P3 ;  /* 0x0000000203057211 */ /* 0x040fe200018f0eff */
[----:B------:R-:W-:Y:S01]  /*a720*/  VIADD R3, R3, UR4 ;  /* 0x0000000403037c36 */ /* 0x000fe20008000000 */
[----:B----4-:R-:W-:Y:S01]  /*a730*/  ISETP.LT.AND P3, PT, R29, UR6, !P0 ;  /* 0x000000061d007c0c */ /* 0x010fe2000c761270 */
[----:B------:R-:W4:Y:S01]  /*a740*/  LDCU UR6, c[0x0][0x39c] ;  /* 0x00007380ff0677ac */ /* 0x000f220008000800 */
[----:B---3--:R-:W-:-:S05]  /*a750*/  PRMT R8, R9, 0x7772, RZ ;  /* 0x0000777209087816 */ /* 0x008fca00000000ff */
[----:B------:R3:W-:Y:S01]  /*a760*/  @P1 STG.E.U8 desc[UR8][R4.64], R8 ;  /* 0x0000000804001986 */ /* 0x0007e2000c101108 */
[----:B------:R-:W-:-:S04]  /*a770*/  IADD3 R6, P1, PT, R3, R0, RZ ;  /* 0x0000000003067210 */ /* 0x000fc80007f3e0ff */
[C---:B------:R-:W-:Y:S01]  /*a780*/  LEA.HI.X.SX32 R7, R3.reuse, R2, 0x1, P1 ;  /* 0x0000000203077211 */ /* 0x040fe200008f0eff */
[----:B---3--:R-:W-:Y:S02]  /*a790*/  VIADD R5, R3, UR4 ;  /* 0x0000000403057c36 */ /* 0x008fe40008000000 */
[----:B------:R-:W-:Y:S01]  /*a7a0*/  VIADD R8, R28, 0x20 ;  /* 0x000000201c087836 */ /* 0x000fe20000000000 */
[----:B------:R-:W-:Y:S02]  /*a7b0*/  PRMT R9, R9, 0x7773, RZ ;  /* 0x0000777309097816 */ /* 0x000fe400000000ff */
[C---:B------:R-:W-:Y:S01]  /*a7c0*/  IADD3 R4, P1, PT, R5.reuse, R0, RZ ;  /* 0x0000000005047210 */ /* 0x040fe20007f3e0ff */
[C---:B------:R-:W-:Y:S01]  /*a7d0*/  VIADD R3, R5.reuse, UR4 ;  /* 0x0000000405037c36 */ /* 0x040fe20008000000 */
[----:B------:R-:W-:Y:S02]  /*a7e0*/  PRMT R29, R10, 0x7772, RZ ;  /* 0x000077720a1d7816 */ /* 0x000fe400000000ff */
[----:B------:R-:W-:-:S02]  /*a7f0*/  LEA.HI.X.SX32 R5, R5, R2, 0x1, P1 ;  /* 0x0000000205057211 */ /* 0x000fc400008f0eff */
[----:B0-----:R-:W-:Y:S01]  /*a800*/  ISETP.LT.AND P1, PT, R8, UR5, !P0 ;  /* 0x0000000508007c0c */ /* 0x001fe2000c721270 */
[----:B------:R-:W-:Y:S01]  /*a810*/  VIADD R8, R28, 0x21 ;  /* 0x000000211c087836 */ /* 0x000fe20000000000 */
[----:B------:R0:W-:Y:S01]  /*a820*/  @P6 STG.E.U8 desc[UR8][R6.64], R9 ;  /* 0x0000000906006986 */ /* 0x0001e2000c101108 */
[----:B------:R-:W3:Y:S03]  /*a830*/  LDCU UR5, c[0x0][0x39c] ;  /* 0x00007380ff0577ac */ /* 0x000ee60008000800 */
[----:B------:R1:W-:Y:S01]  /*a840*/  @P5 STG.E.U8 desc[UR8][R4.64], R29 ;  /* 0x0000001d04005986 */ /* 0x0003e2000c101108 */
[----:B----4-:R-:W-:Y:S01]  /*a850*/  ISETP.LT.AND P5, PT, R8, UR6, !P0 ;  /* 0x0000000608007c0c */ /* 0x010fe2000c7a1270 */
[C---:B------:R-:W-:Y:S01]  /*a860*/  VIADD R8, R3.reuse, UR4 ;  /* 0x0000000403087c36 */ /* 0x040fe20008000000 */
[----:B------:R-:W4:Y:S01]  /*a870*/  LDCU UR6, c[0x0][0x39c] ;  /* 0x00007380ff0677ac */ /* 0x000f220008000800 */
[----:B0-----:R-:W-:-:S02]  /*a880*/  IADD3 R6, P6, PT, R3, R0, RZ ;  /* 0x0000000003067210 */ /* 0x001fc40007fde0ff */
[----:B------:R-:W-:Y:S02]  /*a890*/  PRMT R9, R10, 0x7773, RZ ;  /* 0x000077730a097816 */ /* 0x000fe400000000ff */
[----:B------:R-:W-:Y:S01]  /*a8a0*/  LEA.HI.X.SX32 R7, R3, R2, 0x1, P6 ;  /* 0x0000000203077211 */ /* 0x000fe200030f0eff */
[----:B------:R-:W-:Y:S01]  /*a8b0*/  VIADD R3, R28, 0x22 ;  /* 0x000000221c037836 */ /* 0x000fe20000000000 */
[----:B-1----:R-:W-:-:S03]  /*a8c0*/  IADD3 R4, P6, PT, R8, R0, RZ ;  /* 0x0000000008047210 */ /* 0x002fc60007fde0ff */
[----:B------:R0:W-:Y:S01]  /*a8d0*/  @P2 STG.E.U8 desc[UR8][R6.64], R9 ;  /* 0x0000000906002986 */ /* 0x0001e2000c101108 */
[----:B------:R-:W-:Y:S01]  /*a8e0*/  ISETP.LT.AND P2, PT, R3, UR10, !P0 ;  /* 0x0000000a03007c0c */ /* 0x000fe2000c741270 */
[C---:B------:R-:W-:Y:S01]  /*a8f0*/  VIADD R3, R8.reuse, UR4 ;  /* 0x0000000408037c36 */ /* 0x040fe20008000000 */
[----:B------:R-:W-:Y:S01]  /*a900*/  LEA.HI.X.SX32 R5, R8, R2, 0x1, P6 ;  /* 0x0000000208057211 */ /* 0x000fe200030f0eff */
[----:B------:R-:W-:Y:S01]  /*a910*/  VIADD R8, R28, 0x23 ;  /* 0x000000231c087836 */ /* 0x000fe20000000000 */
[----:B------:R-:W-:Y:S01]  /*a920*/  PRMT R10, R11, 0x7772, RZ ;  /* 0x000077720b0a7816 */ /* 0x000fe200000000ff */
[----:B------:R-:W1:Y:S01]  /*a930*/  LDCU UR10, c[0x0][0x39c] ;  /* 0x00007380ff0a77ac */ /* 0x000e620008000800 */
[C---:B0-----:R-:W-:Y:S01]  /*a940*/  IADD3 R6, P6, PT, R3.reuse, R0, RZ ;  /* 0x0000000003067210 */ /* 0x041fe20007fde0ff */
[----:B------:R-:W-:Y:S01]  /*a950*/  VIADD R9, R3, UR4 ;  /* 0x0000000403097c36 */ /* 0x000fe20008000000 */
[----:B------:R-:W-:Y:S02]  /*a960*/  PRMT R29, R11, 0x7773, RZ ;  /* 0x000077730b1d7816 */ /* 0x000fe400000000ff */
[----:B------:R-:W-:-:S02]  /*a970*/  LEA.HI.X.SX32 R7, R3, R2, 0x1, P6 ;  /* 0x0000000203077211 */ /* 0x000fc400030f0eff */
[----:B---3--:R-:W-:Y:S01]  /*a980*/  ISETP.LT.AND P6, PT, R8, UR5, !P0 ;  /* 0x0000000508007c0c */ /* 0x008fe2000c7c1270 */
[----:B------:R-:W0:Y:S01]  /*a990*/  LDCU UR5, c[0x0][0x39c] ;  /* 0x00007380ff0577ac */ /* 0x000e220008000800 */
[----:B------:R3:W-:Y:S01]  /*a9a0*/  @P4 STG.E.U8 desc[UR8][R4.64], R10 ;  /* 0x0000000a04004986 */ /* 0x0007e2000c101108 */
[----:B------:R-:W-:-:S03]  /*a9b0*/  VIADD R11, R9, UR4 ;  /* 0x00000004090b7c36 */ /* 0x000fc60008000000 */
[----:B------:R1:W-:Y:S01]  /*a9c0*/  @P3 STG.E.U8 desc[UR8][R6.64], R29 ;  /* 0x0000001d06003986 */ /* 0x0003e2000c101108 */
[----:B------:R-:W-:Y:S01]  /*a9d0*/  IADD3 R8, P3, PT, R9, R0, RZ ;  /* 0x0000000009087210 */ /* 0x000fe20007f7e0ff */
[----:B------:R-:W-:-:S03]  /*a9e0*/  VIADD R3, R28, 0x24 ;  /* 0x000000241c037836 */ /* 0x000fc60000000000 */
[----:B------:R-:W-:Y:S02]  /*a9f0*/  LEA.HI.X.SX32 R9, R9, R2, 0x1, P3 ;  /* 0x0000000209097211 */ /* 0x000fe400018f0eff */
[----:B---3--:R-:W-:Y:S02]  /*aa00*/  IADD3 R4, P3, PT, R11, R0, RZ ;  /* 0x000000000b047210 */ /* 0x008fe40007f7e0ff */
[----:B----4-:R-:W-:Y:S01]  /*aa10*/  ISETP.LT.AND P4, PT, R3, UR6, !P0 ;  /* 0x0000000603007c0c */ /* 0x010fe2000c781270 */
[----:B------:R-:W3:Y:S01]  /*aa20*/  LDCU UR6, c[0x0][0x39c] ;  /* 0x00007380ff0677ac */ /* 0x000ee20008000800 */
[C---:B-1----:R-:W-:Y:S01]  /*aa30*/  VIADD R6, R28.reuse, 0x25 ;  /* 0x000000251c067836 */ /* 0x042fe20000000000 */
[C---:B------:R-:W-:Y:S01]  /*aa40*/  LEA.HI.X.SX32 R5, R11.reuse, R2, 0x1, P3 ;  /* 0x000000020b057211 */ /* 0x040fe200018f0eff */
[----:B------:R-:W-:Y:S02]  /*aa50*/  VIADD R3, R11, UR4 ;  /* 0x000000040b037c36 */ /* 0x000fe40008000000 */
[----:B------:R-:W-:-:S02]  /*aa60*/  VIADD R7, R28, 0x26 ;  /* 0x000000261c077836 */ /* 0x000fc40000000000 */
[----:B------:R-:W-:Y:S01]  /*aa70*/  VIADD R10, R28, 0x27 ;  /* 0x000000271c0a7836 */ /* 0x000fe20000000000 */
[C---:B--2---:R-:W-:Y:S02]  /*aa80*/  PRMT R29, R12.reuse, 0x7770, RZ ;  /* 0x000077700c1d7816 */ /* 0x044fe400000000ff */
[----:B------:R-:W-:-:S03]  /*aa90*/  PRMT R11, R12, 0x7771, RZ ;  /* 0x000077710c0b7816 */ /* 0x000fc600000000ff */
[----:B------:R1:W-:Y:S01]  /*aaa0*/  @P1 STG.E.U8 desc[UR8][R8.64], R29 ;  /* 0x0000001d08001986 */ /* 0x0003e2000c101108 */
[----:B0-----:R-:W-:Y:S01]  /*aab0*/  ISETP.LT.AND P1, PT, R6, UR5, !P0 ;  /* 0x0000000506007c0c */ /* 0x001fe2000c721270 */
[----:B------:R-:W0:Y:S01]  /*aac0*/  LDCU UR5, c[0x0][0x39c] ;  /* 0x00007380ff0577ac */ /* 0x000e220008000800 */
[----:B------:R-:W-:Y:S01]  /*aad0*/  IADD3 R6, P3, PT, R3, R0, RZ ;  /* 0x0000000003067210 */ /* 0x000fe20007f7e0ff */
[----:B------:R-:W-:Y:S01]  /*aae0*/  @P5 STG.E.U8 desc[UR8][R4.64], R11 ;  /* 0x0000000b04005986 */ /* 0x000fe2000c101108 */
[----:B------:R-:W-:Y:S01]  /*aaf0*/  ISETP.LT.AND P5, PT, R7, UR10, !P0 ;  /* 0x0000000a07007c0c */ /* 0x000fe2000c7a1270 */
[----:B------:R-:W2:Y:S01]  /*ab00*/  LDCU UR10, c[0x0][0x39c] ;  /* 0x00007380ff0a77ac */ /* 0x000ea20008000800 */
[----:B------:R-:W-:Y:S02]  /*ab10*/  LEA.HI.X.SX32 R7, R3, R2, 0x1, P3 ;  /* 0x0000000203077211 */ /* 0x000fe400018f0eff */
[----:B-1----:R-:W-:Y:S01]  /*ab20*/  PRMT R29, R13, 0x7770, RZ ;  /* 0x000077700d1d7816 */ /* 0x002fe200000000ff */
[----:B------:R-:W-:-:S04]  /*ab30*/  VIADD R9, R3, UR4 ;  /* 0x0000000403097c36 */ /* 0x000fc80008000000 */
[----:B------:R1:W-:Y:S01]  /*ab40*/  @P2 STG.E.U8 desc[UR8][R6.64], R29 ;  /* 0x0000001d06002986 */ /* 0x0003e2000c101108 */
[C---:B------:R-:W-:Y:S02]  /*ab50*/  IADD3 R8, P2, PT, R9.reuse, R0, RZ ;  /* 0x0000000009087210 */ /* 0x040fe40007f5e0ff */
[----:B---3--:R-:W-:Y:S01]  /*ab60*/  ISETP.LT.AND P3, PT, R10, UR6, !P0 ;  /* 0x000000060a007c0c */ /* 0x008fe2000c761270 */
[----:B------:R-:W3:Y:S01]  /*ab70*/  LDCU UR6, c[0x0][0x39c] ;  /* 0x00007380ff0677ac */ /* 0x000ee20008000800 */
[C---:B-1----:R-:W-:Y:S01]  /*ab80*/  VIADD R29, R9.reuse, UR4 ;  /* 0x00000004091d7c36 */ /* 0x042fe20008000000 */
[----:B------:R-:W-:-:S04]  /*ab90*/  LEA.HI.X.SX32 R9, R9, R2, 0x1, P2 ;  /* 0x0000000209097211 */ /* 0x000fc800010f0eff */
[----:B------:R-:W-:Y:S02]  /*aba0*/  IADD3 R10, P2, PT, R29, R0, RZ ;  /* 0x000000001d0a7210 */ /* 0x000fe40007f5e0ff */
[----:B------:R-:W-:Y:S01]  /*abb0*/  PRMT R4, R13, 0x7771, RZ ;  /* 0x000077710d047816 */ /* 0x000fe200000000ff */
[----:B------:R-:W-:Y:S01]  /*abc0*/  VIADD R3, R28, 0x28 ;  /* 0x000000281c037836 */ /* 0x000fe20000000000 */
[C---:B------:R-:W-:Y:S01]  /*abd0*/  LEA.HI.X.SX32 R11, R29.reuse, R2, 0x1, P2 ;  /* 0x000000021d0b7211 */ /* 0x040fe200010f0eff */
[----:B------:R-:W-:Y:S02]  /*abe0*/  VIADD R29, R29, UR4 ;  /* 0x000000041d1d7c36 */ /* 0x000fe40008000000 */
[----:B------:R1:W-:Y:S01]  /*abf0*/  @P6 STG.E.U8 desc[UR8][R8.64], R4 ;  /* 0x0000000408006986 */ /* 0x0003e2000c101108 */
[----:B------:R-:W-:Y:S02]  /*ac00*/  PRMT R5, R14, 0x7770, RZ ;  /* 0x000077700e057816 */ /* 0x000fe400000000ff */
[----:B0-----:R-:W-:Y:S01]  /*ac10*/  ISETP.LT.AND P2, PT, R3, UR5, !P0 ;  /* 0x0000000503007c0c */ /* 0x001fe2000c741270 */
[----:B------:R-:W0:Y:S02]  /*ac20*/  LDCU UR5, c[0x0][0x39c] ;  /* 0x00007380ff0577ac */ /* 0x000e240008000800 */
[----:B------:R4:W-:Y:S01]  /*ac30*/  @P4 STG.E.U8 desc[UR8][R10.64], R5 ;  /* 0x000000050a004986 */ /* 0x0009e2000c101108 */
[----:B------:R-:W-:Y:S01]  /*ac40*/  IADD3 R6, P4, PT, R29, R0, RZ ;  /* 0x000000001d067210 */ /* 0x000fe20007f9e0ff */
[----:B-1----:R-:W-:-:S02]  /*ac50*/  VIADD R4, R28, 0x29 ;  /* 0x000000291c047836 */ /* 0x002fc40000000000 */
[C---:B------:R-:W-:Y:S01]  /*ac60*/  VIADD R3, R29.reuse, UR4 ;  /* 0x000000041d037c36 */ /* 0x040fe20008000000 */
[----:B------:R-:W-:Y:S02]  /*ac70*/  LEA.HI.X.SX32 R7, R29, R2, 0x1, P4 ;  /* 0x000000021d077211 */ /* 0x000fe400020f0eff */
[----:B------:R-:W-:Y:S02]  /*ac80*/  PRMT R29, R14, 0x7771, RZ ;  /* 0x000077710e1d7816 */ /* 0x000fe400000000ff */
[----:B---3--:R-:W-:Y:S01]  /*ac90*/  ISETP.LT.AND P4, PT, R4, UR6, !P0 ;  /* 0x0000000604007c0c */ /* 0x008fe2000c781270 */
[----:B----4-:R-:W-:Y:S01]  /*aca0*/  VIADD R5, R28, 0x2a ;  /* 0x0000002a1c057836 */ /* 0x010fe20000000000 */
[C---:B------:R-:W-:Y:S01]  /*acb0*/  IADD3 R4, P6, PT, R3.reuse, R0, RZ ;  /* 0x0000000003047210 */ /* 0x040fe20007fde0ff */
[----:B------:R-:W-:Y:S01]  /*acc0*/  VIADD R9, R3, UR4 ;  /* 0x0000000403097c36 */ /* 0x000fe20008000000 */
[----:B------:R1:W-:Y:S01]  /*acd0*/  @P1 STG.E.U8 desc[UR8][R6.64], R29 ;  /* 0x0000001d06001986 */ /* 0x0003e2000c101108 */
[----:B------:R-:W-:Y:S01]  /*ace0*/  PRMT R11, R15, 0x7770, RZ ;  /* 0x000077700f0b7816 */ /* 0x000fe200000000ff */
[----:B------:R-:W3:Y:S01]  /*acf0*/  LDCU UR6, c[0x0][0x39c] ;  /* 0x00007380ff0677ac */ /* 0x000ee20008000800 */
[----:B--2---:R-:W-:-:S02]  /*ad00*/  ISETP.LT.AND P1, PT, R5, UR10, !P0 ;  /* 0x0000000a05007c0c */ /* 0x004fc4000c721270 */
[----:B------:R-:W-:Y:S01]  /*ad10*/  LEA.HI.X.SX32 R5, R3, R2, 0x1, P6 ;  /* 0x0000000203057211 */ /* 0x000fe200030f0eff */
[C---:B------:R-:W-:Y:S01]  /*ad20*/  VIADD R3, R28.reuse, 0x2b ;  /* 0x0000002b1c037836 */ /* 0x040fe20000000000 */
[----:B------:R-:W-:Y:S01]  /*ad30*/  IADD3 R10, P6, PT, R9, R0, RZ ;  /* 0x00000000090a7210 */ /* 0x000fe20007fde0ff */
[----:B------:R-:W2:Y:S02]  /*ad40*/  LDCU UR10, c[0x0][0x39c] ;  /* 0x00007380ff0a77ac */ /* 0x000ea40008000800 */
[----:B------:R4:W-:Y:S01]  /*ad50*/  @P5 STG.E.U8 desc[UR8][R4.64], R11 ;  /* 0x0000000b04005986 */ /* 0x0009e2000c101108 */
[----:B-1----:R-:W-:Y:S02]  /*ad60*/  PRMT R29, R15, 0x7771, RZ ;  /* 0x000077710f1d7816 */ /* 0x002fe400000000ff */
[----:B----4-:R-:W-:Y:S02]  /*ad70*/  LEA.HI.X.SX32 R11, R9, R2, 0x1, P6 ;  /* 0x00000002090b7211 */ /* 0x010fe400030f0eff */
[----:B0-----:R-:W-:Y:S01]  /*ad80*/  ISETP.LT.AND P6, PT, R3, UR5, !P0 ;  /* 0x0000000503007c0c */ /* 0x001fe2000c7c1270 */
[----:B------:R-:W0:Y:S01]  /*ad90*/  LDCU UR5, c[0x0][0x39c] ;  /* 0x00007380ff0577ac */ /* 0x000e220008000800 */
[----:B------:R-:W-:Y:S01]  /*ada0*/  VIADD R9, R9, UR4 ;  /* 0x0000000409097c36 */ /* 0x000fe20008000000 */
[----:B------:R1:W-:Y:S01]  /*adb0*/  @P3 STG.E.U8 desc[UR8][R10.64], R29 ;  /* 0x0000001d0a003986 */ /* 0x0003e2000c101108 */
[----:B------:R-:W-:-:S02]  /*adc0*/  VIADD R3, R28, 0x2c ;  /* 0x0000002c1c037836 */ /* 0x000fc40000000000 */
[C---:B------:R-:W-:Y:S01]  /*add0*/  VIADD R7, R9.reuse, UR4 ;  /* 0x0000000409077c36 */ /* 0x040fe20008000000 */
[C---:B------:R-:W-:Y:S02]  /*ade0*/  IADD3 R8, P3, PT, R9.reuse, R0, RZ ;  /* 0x0000000009087210 */ /* 0x040fe40007f7e0ff */
[----:B------:R-:W-:Y:S02]  /*adf0*/  PRMT R5, R16, 0x7770, RZ ;  /* 0x0000777010057816 */ /* 0x000fe400000000ff */
[----:B------:R-:W-:Y:S01]  /*ae00*/  LEA.HI.X.SX32 R9, R9, R2, 0x1, P3 ;  /* 0x0000000209097211 */ /* 0x000fe200018f0eff */
[----:B------:R-:W-:Y:S01]  /*ae10*/  VIADD R6, R28, 0x2d ;  /* 0x0000002d1c067836 */ /* 0x000fe20000000000 */
[----:B------:R-:W-:Y:S02]  /*ae20*/  IADD3 R4, P3, PT, R7, R0, RZ ;  /* 0x0000000007047210 */ /* 0x000fe40007f7e0ff */
[----:B---3--:R-:W-:Y:S01]  /*ae30*/  ISETP.LT.AND P5, PT, R3, UR6, !P0 ;  /* 0x0000000603007c0c */ /* 0x008fe2000c7a1270 */
[----:B------:R-:W3:Y:S01]  /*ae40*/  LDCU UR6, c[0x0][0x39c] ;  /* 0x00007380ff0677ac */ /* 0x000ee20008000800 */
[----:B------:R-:W-:Y:S01]  /*ae50*/  VIADD R3, R7, UR4 ;  /* 0x0000000407037c36 */ /* 0x000fe20008000000 */
[----:B------:R4:W-:Y:S01]  /*ae60*/  @P2 STG.E.U8 desc[UR8][R8.64], R5 ;  /* 0x0000000508002986 */ /* 0x0009e2000c101108 */
[----:B-1----:R-:W-:-:S02]  /*ae70*/  PRMT R11, R16, 0x7771, RZ ;  /* 0x00007771100b7816 */ /* 0x002fc400000000ff */
[----:B0-----:R-:W-:Y:S01]  /*ae80*/  ISETP.LT.AND P2, PT, R6, UR5, !P0 ;  /* 0x0000000506007c0c */ /* 0x001fe2000c741270 */
[----:B------:R-:W0:Y:S01]  /*ae90*/  LDCU UR5, c[0x0][0x39c] ;  /* 0x00007380ff0577ac */ /* 0x000e220008000800 */
[----:B------:R-:W-:Y:S02]  /*aea0*/  PRMT R29, R17, 0x7770, RZ ;  /* 0x00007770111d7816 */ /* 0x000fe400000000ff */
[----:B----4-:R-:W-:Y:S01]  /*aeb0*/  LEA.HI.X.SX32 R5, R7, R2, 0x1, P3 ;  /* 0x0000000207057211 */ /* 0x010fe200018f0eff */
[----:B------:R-:W-:Y:S01]  /*aec0*/  VIADD R7, R28, 0x2e ;  /* 0x0000002e1c077836 */ /* 0x000fe20000000000 */
[----:B------:R-:W-:-:S03]  /*aed0*/  IADD3 R6, P3, PT, R3, R0, RZ ;  /* 0x0000000003067210 */ /* 0x000fc60007f7e0ff */
[----:B------:R-:W-:Y:S01]  /*aee0*/  @P4 STG.E.U8 desc[UR8][R4.64], R11 ;  /* 0x0000000b04004986 */ /* 0x000fe2000c101108 */
[----:B--2---:R-:W-:Y:S01]  /*aef0*/  ISETP.LT.AND P4, PT, R7, UR10, !P0 ;  /* 0x0000000a07007c0c */ /* 0x004fe2000c781270 */
[C---:B------:R-:W-:Y:S01]  /*af00*/  VIADD R9, R3.reuse, UR4 ;  /* 0x0000000403097c36 */ /* 0x040fe20008000000 */
[----:B------:R-:W-:Y:S01]  /*af10*/  LEA.HI.X.SX32 R7, R3, R2, 0x1, P3 ;  /* 0x0000000203077211 */ /* 0x000fe200018f0eff */
[----:B------:R-:W-:Y:S01]  /*af20*/  VIADD R10, R28, 0x2f ;  /* 0x0000002f1c0a7836 */ /* 0x000fe20000000000 */
[----:B------:R-:W1:Y:S03]  /*af30*/  LDCU UR10, c[0x0][0x39c] ;  /* 0x00007380ff0a77ac */ /* 0x000e660008000800 */
[----:B------:R2:W-:Y:S01]  /*af40*/  @P1 STG.E.U8 desc[UR8][R6.64], R29 ;  /* 0x0000001d06001986 */ /* 0x0005e2000c101108 */
[C---:B------:R-:W-:Y:S02]  /*af50*/  IADD3 R8, P1, PT, R9.reuse, R0, RZ ;  /* 0x0000000009087210 */ /* 0x040fe40007f3e0ff */
[----:B---3--:R-:W-:Y:S01]  /*af60*/  ISETP.LT.AND P3, PT, R10, UR6, !P0 ;  /* 0x000000060a007c0c */ /* 0x008fe2000c761270 */
[----:B------:R-:W3:Y:S01]  /*af70*/  LDCU UR6, c[0x0][0x39c] ;  /* 0x00007380ff0677ac */ /* 0x000ee20008000800 */
[C---:B--2---:R-:W-:Y:S01]  /*af80*/  VIADD R29, R9.reuse, UR4 ;  /* 0x00000004091d7c36 */ /* 0x044fe20008000000 */
[----:B------:R-:W-:-:S04]  /*af90*/  LEA.HI.X.SX32 R9, R9, R2, 0x1, P1 ;  /* 0x0000000209097211 */ /* 0x000fc800008f0eff */
[----:B------:R-:W-:Y:S01]  /*afa0*/  IADD3 R10, P1, PT, R29, R0, RZ ;  /* 0x000000001d0a7210 */ /* 0x000fe20007f3e0ff */
[----:B------:R-:W-:Y:S01]  /*afb0*/  VIADD R3, R28, 0x30 ;  /* 0x000000301c037836 */ /* 0x000fe20000000000 */
[----:B------:R-:W-:Y:S02]  /*afc0*/  PRMT R4, R17, 0x7771, RZ ;  /* 0x0000777111047816 */ /* 0x000fe400000000ff */
[----:B------:R-:W-:Y:S02]  /*afd0*/  PRMT R5, R18, 0x7770, RZ ;  /* 0x0000777012057816 */ /* 0x000fe400000000ff */
[C---:B------:R-:W-:Y:S01]  /*afe0*/  LEA.HI.X.SX32 R11, R29.reuse, R2, 0x1, P1 ;  /* 0x000000021d0b7211 */ /* 0x040fe200008f0eff */
[----:B------:R-:W-:Y:S01]  /*aff0*/  VIADD R29, R29, UR4 ;  /* 0x000000041d1d7c36 */ /* 0x000fe20008000000 */
[----:B------:R2:W-:Y:S01]  /*b000*/  @P6 STG.E.U8 desc[UR8][R8.64], R4 ;  /* 0x0000000408006986 */ /* 0x0005e2000c101108 */
[----:B0-----:R-:W-:Y:S01]  /*b010*/  ISETP.LT.AND P1, PT, R3, UR5, !P0 ;  /* 0x0000000503007c0c */ /* 0x001fe2000c721270 */
[----:B------:R-:W0:Y:S02]  /*b020*/  LDCU UR5, c[0x0][0x39c] ;  /* 0x00007380ff0577ac */ /* 0x000e240008000800 */
[----:B------:R4:W-:Y:S01]  /*b030*/  @P5 STG.E.U8 desc[UR8][R10.64], R5 ;  /* 0x000000050a005986 */ /* 0x0009e2000c101108 */
[C---:B------:R-:W-:Y:S01]  /*b040*/  IADD3 R6, P5, PT, R29.reuse, R0, RZ ;  /* 0x000000001d067210 */ /* 0x040fe20007fbe0ff */
[----:B------:R-:W-:-:S03]  /*b050*/  VIADD R3, R29, UR4 ;  /* 0x000000041d037c36 */ /* 0x000fc60008000000 */
[----:B------:R-:W-:Y:S01]  /*b060*/  LEA.HI.X.SX32 R7, R29, R2, 0x1, P5 ;  /* 0x000000021d077211 */ /* 0x000fe200028f0eff */
[----:B--2---:R-:W-:Y:S01]  /*b070*/  VIADD R4, R28, 0x31 ;  /* 0x000000311c047836 */ /* 0x004fe20000000000 */
[----:B------:R-:W-:Y:S01]  /*b080*/  PRMT R29, R18, 0x7771, RZ ;  /* 0x00007771121d7816 */ /* 0x000fe200000000ff */
[----:B----4-:R-:W-:-:S03]  /*b090*/  VIADD R5, R28, 0x32 ;  /* 0x000000321c057836 */ /* 0x010fc60000000000 */
[----:B---3--:R-:W-:Y:S01]  /*b0a0*/  ISETP.LT.AND P5, PT, R4, UR6, !P0 ;  /* 0x0000000604007c0c */ /* 0x008fe2000c7a1270 */
[C---:B------:R-:W-:Y:S01]  /*b0b0*/  VIADD R11, R3.reuse, UR4 ;  /* 0x00000004030b7c36 */ /* 0x040fe20008000000 */
[----:B------:R-:W-:Y:S01]  /*b0c0*/  IADD3 R4, P6, PT, R3, R0, RZ ;  /* 0x0000000003047210 */ /* 0x000fe20007fde0ff */
[----:B------:R2:W-:Y:S01]  /*b0d0*/  @P2 STG.E.U8 desc[UR8][R6.64], R29 ;  /* 0x0000001d06002986 */ /* 0x0005e2000c101108 */
[----:B-1----:R-:W-:Y:S01]  /*b0e0*/  ISETP.LT.AND P2, PT, R5, UR10, !P0 ;  /* 0x0000000a05007c0c */ /* 0x002fe2000c741270 */
[----:B------:R-:W1:Y:S01]  /*b0f0*/  LDCU UR6, c[0x0][0x39c] ;  /* 0x00007380ff0677ac */ /* 0x000e620008000800 */
[----:B------:R-:W-:Y:S01]  /*b100*/  LEA.HI.X.SX32 R5, R3, R2, 0x1, P6 ;  /* 0x0000000203057211 */ /* 0x000fe200030f0eff */
[----:B------:R-:W-:Y:S01]  /*b110*/  VIADD R3, R28, 0x33 ;  /* 0x000000331c037836 */ /* 0x000fe20000000000 */
[----:B------:R-:W-:Y:S01]  /*b120*/  IADD3 R8, P6, PT, R11, R0, RZ ;  /* 0x000000000b087210 */ /* 0x000fe20007fde0ff */
[----:B------:R-:W3:Y:S01]  /*b130*/  LDCU UR10, c[0x0][0x39c] ;  /* 0x00007380ff0a77ac */ /* 0x000ee20008000800 */
[----:B------:R-:W-:-:S02]  /*b140*/  PRMT R10, R19, 0x7770, RZ ;  /* 0x00007770130a7816 */ /* 0x000fc400000000ff */
[----:B------:R-:W-:Y:S02]  /*b150*/  LEA.HI.X.SX32 R9, R11, R2, 0x1, P6 ;  /* 0x000000020b097211 */ /* 0x000fe400030f0eff */
[----:B0-----:R-:W-:Y:S01]  /*b160*/  ISETP.LT.AND P6, PT, R3, UR5, !P0 ;  /* 0x0000000503007c0c */ /* 0x001fe2000c7c1270 */
[----:B------:R-:W0:Y:S01]  /*b170*/  LDCU UR5, c[0x0][0x39c] ;  /* 0x00007380ff0577ac */ /* 0x000e220008000800 */
[----:B--2---:R-:W-:Y:S01]  /*b180*/  PRMT R29, R19, 0x7771, RZ ;  /* 0x00007771131d7816 */ /* 0x004fe200000000ff */
[----:B------:R-:W-:Y:S01]  /*b190*/  VIADD R7, R11, UR4 ;  /* 0x000000040b077c36 */ /* 0x000fe20008000000 */
[----:B------:R2:W-:Y:S01]  /*b1a0*/  @P4 STG.E.U8 desc[UR8][R4.64], R10 ;  /* 0x0000000a04004986 */ /* 0x0005e2000c101108 */
[----:B------:R-:W-:-:S03]  /*b1b0*/  VIADD R3, R28, 0x34 ;  /* 0x000000341c037836 */ /* 0x000fc60000000000 */
[----:B------:R4:W-:Y:S01]  /*b1c0*/  @P3 STG.E.U8 desc[UR8][R8.64], R29 ;  /* 0x0000001d08003986 */ /* 0x0009e2000c101108 */
[C---:B------:R-:W-:Y:S01]  /*b1d0*/  IADD3 R6, P3, PT, R7.reuse, R0, RZ ;  /* 0x0000000007067210 */ /* 0x040fe20007f7e0ff */
[----:B------:R-:W-:-:S03]  /*b1e0*/  VIADD R11, R7, UR4 ;  /* 0x00000004070b7c36 */ /* 0x000fc60008000000 */
[----:B------:R-:W-:Y:S02]  /*b1f0*/  LEA.HI.X.SX32 R7, R7, R2, 0x1, P3 ;  /* 0x0000000207077211 */ /* 0x000fe400018f0eff */
[----:B--2---:R-:W-:Y:S02]  /*b200*/  PRMT R5, R12, 0x7772, RZ ;  /* 0x000077720c057816 */ /* 0x004fe400000000ff */
[----:B------:R-:W-:Y:S02]  /*b210*/  IADD3 R4, P3, PT, R11, R0, RZ ;  /* 0x000000000b047210 */ /* 0x000fe40007f7e0ff */
[----:B-1----:R-:W-:Y:S01]  /*b220*/  ISETP.LT.AND P4, PT, R3, UR6, !P0 ;  /* 0x0000000603007c0c */ /* 0x002fe2000c781270 */
[----:B----4-:R-:W-:Y:S01]  /*b230*/  VIADD R8, R28, 0x35 ;  /* 0x000000351c087836 */ /* 0x010fe20000000000 */
[----:B------:R-:W1:Y:S01]  /*b240*/  LDCU UR6, c[0x0][0x39c] ;  /* 0x00007380ff0677ac */ /* 0x000e620008000800 */
[C---:B------:R-:W-:Y:S01]  /*b250*/  VIADD R3, R11.reuse, UR4 ;  /* 0x000000040b037c36 */ /* 0x040fe20008000000 */
[----:B------:R2:W-:Y:S01]  /*b260*/  @P1 STG.E.U8 desc[UR8][R6.64], R5 ;  /* 0x0000000506001986 */ /* 0x0005e2000c101108 */
[----:B------:R-:W-:Y:S01]  /*b270*/  PRMT R29, R12, 0x7773, RZ ;  /* 0x000077730c1d7816 */ /* 0x000fe200000000ff */
[----:B------:R-:W-:Y:S01]  /*b280*/  VIADD R9, R28, 0x36 ;  /* 0x000000361c097836 */ /* 0x000fe20000000000 */
[----:B0-----:R-:W-:Y:S01]  /*b290*/  ISETP.LT.AND P1, PT, R8, UR5, !P0 ;  /* 0x0000000508007c0c */ /* 0x001fe2000c721270 */
[----:B------:R-:W0:Y:S01]  /*b2a0*/  LDCU UR5, c[0x0][0x39c] ;  /* 0x00007380ff0577ac */ /* 0x000e220008000800 */
[----:B--2---:R-:W-:-:S02]  /*b2b0*/  LEA.HI.X.SX32 R5, R11, R2, 0x1, P3 ;  /* 0x000000020b057211 */ /* 0x004fc400018f0eff */
[----:B------:R-:W-:-:S03]  /*b2c0*/  IADD3 R8, P3, PT, R3, R0, RZ ;  /* 0x0000000003087210 */ /* 0x000fc60007f7e0ff */
[----:B------:R2:W-:Y:S01]  /*b2d0*/  @P5 STG.E.U8 desc[UR8][R4.64], R29 ;  /* 0x0000001d04005986 */ /* 0x0005e2000c101108 */
[----:B---3--:R-:W-:Y:S01]  /*b2e0*/  ISETP.LT.AND P5, PT, R9, UR10, !P0 ;  /* 0x0000000a09007c0c */ /* 0x008fe2000c7a1270 */
[----:B------:R-:W-:Y:S01]  /*b2f0*/  VIADD R10, R28, 0x37 ;  /* 0x000000371c0a7836 */ /* 0x000fe20000000000 */
[C---:B------:R-:W-:Y:S01]  /*b300*/  LEA.HI.X.SX32 R9, R3.reuse, R2, 0x1, P3 ;  /* 0x0000000203097211 */ /* 0x040fe200018f0eff */
[----:B------:R-:W-:Y:S01]  /*b310*/  VIADD R3, R3, UR4 ;  /* 0x0000000403037c36 */ /* 0x000fe20008000000 */
[----:B------:R-:W-:Y:S01]  /*b320*/  PRMT R11, R13, 0x7772, RZ ;  /* 0x000077720d0b7816 */ /* 0x000fe200000000ff */
[----:B------:R-:W3:Y:S04]  /*b330*/  LDCU UR10, c[0x0][0x39c] ;  /* 0x00007380ff0a77ac */ /* 0x000ee80008000800 */
[----:B------:R4:W-:Y:S01]  /*b340*/  @P2 STG.E.U8 desc[UR8][R8.64], R11 ;  /* 0x0000000b08002986 */ /* 0x0009e2000c101108 */
[C---:B------:R-:W-:Y:S01]  /*b350*/  IADD3 R6, P2, PT, R3.reuse, R0, RZ ;  /* 0x0000000003067210 */ /* 0x040fe20007f5e0ff */
[C---:B--2---:R-:W-:Y:S01]  /*b360*/  VIADD R5, R3.reuse, UR4 ;  /* 0x0000000403057c36 */ /* 0x044fe20008000000 */
[----:B-1----:R-:W-:Y:S01]  /*b370*/  ISETP.LT.AND P3, PT, R10, UR6, !P0 ;  /* 0x000000060a007c0c */ /* 0x002fe2000c761270 */
[----:B------:R-:W1:Y:S01]  /*b380*/  LDCU UR6, c[0x0][0x39c] ;  /* 0x00007380ff0677ac */ /* 0x000e620008000800 */
[----:B------:R-:W-:Y:S01]  /*b390*/  LEA.HI.X.SX32 R7, R3, R2, 0x1, P2 ;  /* 0x0000000203077211 */ /* 0x000fe200010f0eff */
[----:B------:R-:W-:Y:S01]  /*b3a0*/  VIADD R10, R28, 0x38 ;  /* 0x000000381c0a7836 */ /* 0x000fe20000000000 */
[C---:B------:R-:W-:Y:S01]  /*b3b0*/  IADD3 R4, P2, PT, R5.reuse, R0, RZ ;  /* 0x0000000005047210 */ /* 0x040fe20007f5e0ff */
[----:B------:R-:W-:Y:S01]  /*b3c0*/  VIADD R3, R5, UR4 ;  /* 0x0000000405037c36 */ /* 0x000fe20008000000 */
[----:B------:R-:W-:-:S02]  /*b3d0*/  PRMT R12, R13, 0x7773, RZ ;  /* 0x000077730d0c7816 */ /* 0x000fc400000000ff */
[----:B------:R-:W-:Y:S02]  /*b3e0*/  LEA.HI.X.SX32 R5, R5, R2, 0x1, P2 ;  /* 0x0000000205057211 */ /* 0x000fe400010f0eff */
[----:B0-----:R-:W-:Y:S01]  /*b3f0*/  ISETP.LT.AND P2, PT, R10, UR5, !P0 ;  /* 0x000000050a007c0c */ /* 0x001fe2000c741270 */
[----:B------:R-:W0:Y:S01]  /*b400*/  LDCU UR5, c[0x0][0x39c] ;  /* 0x00007380ff0577ac */ /* 0x000e220008000800 */
[----:B------:R2:W-:Y:S01]  /*b410*/  @P6 STG.E.U8 desc[UR8][R6.64], R12 ;  /* 0x0000000c06006986 */ /* 0x0005e2000c101108 */
[----:B------:R-:W-:Y:S01]  /*b420*/  PRMT R29, R14, 0x7772, RZ ;  /* 0x000077720e1d7816 */ /* 0x000fe200000000ff */
[C---:B----4-:R-:W-:Y:S01]  /*b430*/  VIADD R11, R3.reuse, UR4 ;  /* 0x00000004030b7c36 */ /* 0x050fe20008000000 */
[C---:B------:R-:W-:Y:S01]  /*b440*/  IADD3 R8, P6, PT, R3.reuse, R0, RZ ;  /* 0x0000000003087210 */ /* 0x040fe20007fde0ff */
[----:B------:R-:W-:Y:S01]  /*b450*/  VIADD R10, R28, 0x39 ;  /* 0x000000391c0a7836 */ /* 0x000fe20000000000 */
[----:B------:R-:W-:Y:S01]  /*b460*/  PRMT R13, R14, 0x7773, RZ ;  /* 0x000077730e0d7816 */ /* 0x000fe200000000ff */
[----:B------:R4:W-:Y:S01]  /*b470*/  @P4 STG.E.U8 desc[UR8][R4.64], R29 ;  /* 0x0000001d04004986 */ /* 0x0009e2000c101108 */
[----:B------:R-:W-:Y:S01]  /*b480*/  LEA.HI.X.SX32 R9, R3, R2, 0x1, P6 ;  /* 0x0000000203097211 */ /* 0x000fe200030f0eff */
[----:B------:R-:W-:Y:S01]  /*b490*/  VIADD R3, R28, 0x3a ;  /* 0x0000003a1c037836 */ /* 0x000fe20000000000 */
[----:B-1----:R-:W-:Y:S01]  /*b4a0*/  ISETP.LT.AND P4, PT, R10, UR6, !P0 ;  /* 0x000000060a007c0c */ /* 0x002fe2000c781270 */
[----:B------:R-:W1:Y:S01]  /*b4b0*/  LDCU UR6, c[0x0][0x39c] ;  /* 0x00007380ff0677ac */ /* 0x000e620008000800 */
[----:B--2---:R-:W-:Y:S01]  /*b4c0*/  IADD3 R6, P6, PT, R11, R0, RZ ;  /* 0x000000000b067210 */ /* 0x004fe20007fde0ff */
[----:B------:R2:W-:Y:S01]  /*b4d0*/  @P1 STG.E.U8 desc[UR8][R8.64], R13 ;  /* 0x0000000d08001986 */ /* 0x0005e2000c101108 */
[----:B---3--:R-:W-:Y:S01]  /*b4e0*/  ISETP.LT.AND P1, PT, R3, UR10, !P0 ;  /* 0x0000000a03007c0c */ /* 0x008fe2000c721270 */
[C---:B----4-:R-:W-:Y:S01]  /*b4f0*/  VIADD R5, R11.reuse, UR4 ;  /* 0x000000040b057c36 */ /* 0x050fe20008000000 */
[----:B------:R-:W-:Y:S01]  /*b500*/  LEA.HI.X.SX32 R7, R11, R2, 0x1, P6 ;  /* 0x000000020b077211 */ /* 0x000fe200030f0eff */
[----:B------:R-:W-:Y:S01]  /*b510*/  VIADD R3, R28, 0x3b ;  /* 0x0000003b1c037836 */ /* 0x000fe20000000000 */
[----:B------:R-:W-:Y:S01]  /*b520*/  PRMT R29, R15, 0x7772, RZ ;  /* 0x000077720f1d7816 */ /* 0x000fe200000000ff */
[----:B------:R-:W3:Y:S01]  /*b530*/  LDCU UR10, c[0x0][0x39c] ;  /* 0x00007380ff0a77ac */ /* 0x000ee20008000800 */
[----:B------:R-:W-:-:S04]  /*b540*/  IADD3 R10, P6, PT, R5, R0, RZ ;  /* 0x00000000050a7210 */ /* 0x000fc80007fde0ff */
[----:B------:R-:W-:Y:S02]  /*b550*/  LEA.HI.X.SX32 R11, R5, R2, 0x1, P6 ;  /* 0x00000002050b7211 */ /* 0x000fe400030f0eff */
[----:B0-----:R-:W-:Y:S01]  /*b560*/  ISETP.LT.AND P6, PT, R3, UR5, !P0 ;  /* 0x0000000503007c0c */ /* 0x001fe2000c7c1270 */
[----:B------:R-:W0:Y:S01]  /*b570*/  LDCU UR5, c[0x0][0x39c] ;  /* 0x00007380ff0577ac */ /* 0x000e220008000800 */
[----:B------:R-:W-:Y:S01]  /*b580*/  PRMT R15, R15, 0x7773, RZ ;  /* 0x000077730f0f7816 */ /* 0x000fe200000000ff */
[----:B------:R4:W-:Y:S01]  /*b590*/  @P5 STG.E.U8 desc[UR8][R6.64], R29 ;  /* 0x0000001d06005986 */ /* 0x0009e2000c101108 */
[----:B------:R-:W-:Y:S02]  /*b5a0*/  VIADD R5, R5, UR4 ;  /* 0x0000000405057c36 */ /* 0x000fe40008000000 */
[----:B------:R-:W-:Y:S01]  /*b5b0*/  VIADD R3, R28, 0x3c ;  /* 0x0000003c1c037836 */ /* 0x000fe20000000000 */
[----:B------:R0:W-:Y:S01]  /*b5c0*/  @P3 STG.E.U8 desc[UR8][R10.64], R15 ;  /* 0x0000000f0a003986 */ /* 0x0001e2000c101108 */
[C---:B--2---:R-:W-:Y:S01]  /*b5d0*/  VIADD R13, R5.reuse, UR4 ;  /* 0x00000004050d7c36 */ /* 0x044fe20008000000 */
[----:B------:R-:W-:-:S02]  /*b5e0*/  IADD3 R8, P3, PT, R5, R0, RZ ;  /* 0x0000000005087210 */ /* 0x000fc40007f7e0ff */
[----:B----4-:R-:W2:Y:S01]  /*b5f0*/  LDL.LU R29, [R1+0x28] ;  /* 0x00002800011d7983 */ /* 0x010ea20000300800 */
[----:B-1----:R-:W-:Y:S01]  /*b600*/  ISETP.LT.AND P5, PT, R3, UR6, !P0 ;  /* 0x0000000603007c0c */ /* 0x002fe2000c7a1270 */
[----:B------:R-:W1:Y:S01]  /*b610*/  LDCU UR6, c[0x0][0x39c] ;  /* 0x00007380ff0677ac */ /* 0x000e620008000800 */
[----:B------:R-:W-:Y:S01]  /*b620*/  LEA.HI.X.SX32 R9, R5, R2, 0x1, P3 ;  /* 0x0000000205097211 */ /* 0x000fe200018f0eff */
[----:B------:R-:W-:Y:S01]  /*b630*/  VIADD R3, R28, 0x3d ;  /* 0x0000003d1c037836 */ /* 0x000fe20000000000 */
[C---:B------:R-:W-:Y:S01]  /*b640*/  IADD3 R4, P3, PT, R13.reuse, R0, RZ ;  /* 0x000000000d047210 */ /* 0x040fe20007f7e0ff */
[C---:B0-----:R-:W-:Y:S01]  /*b650*/  VIADD R11, R13.reuse, UR4 ;  /* 0x000000040d0b7c36 */ /* 0x041fe20008000000 */
[C---:B------:R-:W-:Y:S02]  /*b660*/  PRMT R12, R16.reuse, 0x7772, RZ ;  /* 0x00007772100c7816 */ /* 0x040fe400000000ff */
[----:B------:R-:W-:Y:S02]  /*b670*/  LEA.HI.X.SX32 R5, R13, R2, 0x1, P3 ;  /* 0x000000020d057211 */ /* 0x000fe400018f0eff */
[----:B------:R-:W-:-:S02]  /*b680*/  PRMT R15, R16, 0x7773, RZ ;  /* 0x00007773100f7816 */ /* 0x000fc400000000ff */
[----:B------:R-:W-:Y:S01]  /*b690*/  ISETP.LT.AND P3, PT, R3, UR5, !P0 ;  /* 0x0000000503007c0c */ /* 0x000fe2000c761270 */
[C---:B------:R-:W-:Y:S01]  /*b6a0*/  VIADD R3, R28.reuse, 0x3e ;  /* 0x0000003e1c037836 */ /* 0x040fe20000000000 */
[----:B------:R0:W-:Y:S01]  /*b6b0*/  @P2 STG.E.U8 desc[UR8][R8.64], R12 ;  /* 0x0000000c08002986 */ /* 0x0001e2000c101108 */
[----:B------:R-:W-:Y:S01]  /*b6c0*/  IADD3 R6, P2, PT, R11, R0, RZ ;  /* 0x000000000b067210 */ /* 0x000fe20007f5e0ff */
[----:B------:R-:W4:Y:S02]  /*b6d0*/  LDCU UR5, c[0x0][0x39c] ;  /* 0x00007380ff0577ac */ /* 0x000f240008000800 */
[----:B------:R0:W-:Y:S01]  /*b6e0*/  @P4 STG.E.U8 desc[UR8][R4.64], R15 ;  /* 0x0000000f04004986 */ /* 0x0001e2000c101108 */
[----:B---3--:R-:W-:Y:S01]  /*b6f0*/  ISETP.LT.AND P4, PT, R3, UR10, !P0 ;  /* 0x0000000a03007c0c */ /* 0x008fe2000c781270 */
[----:B------:R-:W-:Y:S01]  /*b700*/  VIADD R3, R28, 0x3f ;  /* 0x0000003f1c037836 */ /* 0x000fe20000000000 */
[C---:B------:R-:W-:Y:S01]  /*b710*/  LEA.HI.X.SX32 R7, R11.reuse, R2, 0x1, P2 ;  /* 0x000000020b077211 */ /* 0x040fe200010f0eff */
[----:B------:R-:W-:Y:S01]  /*b720*/  VIADD R11, R11, UR4 ;  /* 0x000000040b0b7c36 */ /* 0x000fe20008000000 */
[----:B------:R-:W-:Y:S01]  /*b730*/  PRMT R13, R17, 0x7772, RZ ;  /* 0x00007772110d7816 */ /* 0x000fe200000000ff */
[----:B------:R-:W3:Y:S01]  /*b740*/  LDCU UR10, c[0x0][0x39c] ;  /* 0x00007380ff0a77ac */ /* 0x000ee20008000800 */
[----:B-1----:R-:W-:-:S03]  /*b750*/  ISETP.LT.AND P2, PT, R3, UR6, !P0 ;  /* 0x0000000603007c0c */ /* 0x002fc6000c741270 */
[----:B------:R1:W-:Y:S01]  /*b760*/  @P1 STG.E.U8 desc[UR8][R6.64], R13 ;  /* 0x0000000d06001986 */ /* 0x0003e2000c101108 */
[----:B------:R-:W3:Y:S01]  /*b770*/  LDCU UR6, c[0x0][0x39c] ;  /* 0x00007380ff0677ac */ /* 0x000ee20008000800 */
[C---:B0-----:R-:W-:Y:S01]  /*b780*/  IADD3 R8, P1, PT, R11.reuse, R0, RZ ;  /* 0x000000000b087210 */ /* 0x041fe20007f3e0ff */
[----:B------:R-:W-:Y:S01]  /*b790*/  VIADD R5, R11, UR4 ;  /* 0x000000040b057c36 */ /* 0x000fe20008000000 */
[----:B------:R-:W-:Y:S02]  /*b7a0*/  PRMT R17, R17, 0x7773, RZ ;  /* 0x0000777311117816 */ /* 0x000fe400000000ff */
[----:B------:R-:W-:Y:S01]  /*b7b0*/  LEA.HI.X.SX32 R9, R11, R2, 0x1, P1 ;  /* 0x000000020b097211 */ /* 0x000fe200008f0eff */
[C---:B------:R-:W-:Y:S01]  /*b7c0*/  VIADD R11, R5.reuse, UR4 ;  /* 0x00000004050b7c36 */ /* 0x040fe20008000000 */
[C---:B------:R-:W-:Y:S01]  /*b7d0*/  IADD3 R4, P1, PT, R5.reuse, R0, RZ ;  /* 0x0000000005047210 */ /* 0x040fe20007f3e0ff */
[----:B------:R-:W-:Y:S02]  /*b7e0*/  VIADD R3, R28, 0x40 ;  /* 0x000000401c037836 */ /* 0x000fe40000000000 */
[----:B------:R0:W-:Y:S01]  /*b7f0*/  @P6 STG.E.U8 desc[UR8][R8.64], R17 ;  /* 0x0000001108006986 */ /* 0x0001e2000c101108 */
[----:B------:R-:W-:-:S02]  /*b800*/  LEA.HI.X.SX32 R5, R5, R2, 0x1, P1 ;  /* 0x0000000205057211 */ /* 0x000fc400008f0eff */
[----:B-1----:R-:W-:Y:S02]  /*b810*/  IADD3 R6, P6, PT, R11, R0, RZ ;  /* 0x000000000b067210 */ /* 0x002fe40007fde0ff */
[----:B----4-:R-:W-:Y:S01]  /*b820*/  ISETP.LT.AND P1, PT, R3, UR5, !P0 ;  /* 0x0000000503007c0c */ /* 0x010fe2000c721270 */
[----:B------:R-:W1:Y:S01]  /*b830*/  LDCU UR5, c[0x0][0x39c] ;  /* 0x00007380ff0577ac */ /* 0x000e620008000800 */
[----:B------:R-:W-:Y:S01]  /*b840*/  PRMT R15, R18, 0x7772, RZ ;  /* 0x00007772120f7816 */ /* 0x000fe200000000ff */
[----:B------:R-:W-:Y:S01]  /*b850*/  VIADD R3, R28, 0x41 ;  /* 0x000000411c037836 */ /* 0x000fe20000000000 */
[C---:B------:R-:W-:Y:S01]  /*b860*/  LEA.HI.X.SX32 R7, R11.reuse, R2, 0x1, P6 ;  /* 0x000000020b077211 */ /* 0x040fe200030f0eff */
[----:B------:R-:W-:Y:S01]  /*b870*/  VIADD R11, R11, UR4 ;  /* 0x000000040b0b7c36 */ /* 0x000fe20008000000 */
[----:B------:R-:W-:Y:S01]  /*b880*/  PRMT R13, R18, 0x7773, RZ ;  /* 0x00007773120d7816 */ /* 0x000fe200000000ff */
[----:B------:R4:W-:Y:S01]  /*b890*/  @P5 STG.E.U8 desc[UR8][R4.64], R15 ;  /* 0x0000000f04005986 */ /* 0x0009e2000c101108 */
[----:B---3--:R-:W-:Y:S01]  /*b8a0*/  ISETP.LT.AND P5, PT, R3, UR6, !P0 ;  /* 0x0000000603007c0c */ /* 0x008fe2000c7a1270 */
[C---:B------:R-:W-:Y:S01]  /*b8b0*/  VIADD R3, R28.reuse, 0x42 ;  /* 0x000000421c037836 */ /* 0x040fe20000000000 */
[----:B0-----:R-:W-:Y:S01]  /*b8c0*/  IADD3 R8, P6, PT, R11, R0, RZ ;  /* 0x000000000b087210 */ /* 0x001fe20007fde0ff */
[----:B------:R0:W-:Y:S01]  /*b8d0*/  @P3 STG.E.U8 desc[UR8][R6.64], R13 ;  /* 0x0000000d06003986 */ /* 0x0001e2000c101108 */
[----:B------:R-:W3:Y:S02]  /*b8e0*/  LDCU UR6, c[0x0][0x39c] ;  /* 0x00007380ff0677ac */ /* 0x000ee40008000800 */
[----:B------:R-:W-:Y:S01]  /*b8f0*/  ISETP.LT.AND P3, PT, R3, UR10, !P0 ;  /* 0x0000000a03007c0c */ /* 0x000fe2000c761270 */
[C---:B----4-:R-:W-:Y:S01]  /*b900*/  VIADD R5, R11.reuse, UR4 ;  /* 0x000000040b057c36 */ /* 0x050fe20008000000 */
[----:B------:R-:W-:Y:S01]  /*b910*/  LEA.HI.X.SX32 R9, R11, R2, 0x1, P6 ;  /* 0x000000020b097211 */ /* 0x000fe200030f0eff */
[----:B------:R-:W-:Y:S01]  /*b920*/  VIADD R3, R28, 0x43 ;  /* 0x000000431c037836 */ /* 0x000fe20000000000 */
[----:B------:R-:W-:Y:S01]  /*b930*/  PRMT R15, R19, 0x7772, RZ ;  /* 0x00007772130f7816 */ /* 0x000fe200000000ff */
[----:B------:R-:W4:Y:S01]  /*b940*/  LDCU UR10, c[0x0][0x39c] ;  /* 0x00007380ff0a77ac */ /* 0x000f220008000800 */
[----:B------:R-:W-:-:S02]  /*b950*/  IADD3 R10, P6, PT, R5, R0, RZ ;  /* 0x00000000050a7210 */ /* 0x000fc40007fde0ff */
[----:B------:R-:W-:Y:S02]  /*b960*/  PRMT R19, R19, 0x7773, RZ ;  /* 0x0000777313137816 */ /* 0x000fe400000000ff */
[----:B------:R-:W-:Y:S02]  /*b970*/  LEA.HI.X.SX32 R11, R5, R2, 0x1, P6 ;  /* 0x00000002050b7211 */ /* 0x000fe400030f0eff */
[----:B-1----:R-:W-:Y:S01]  /*b980*/  ISETP.LT.AND P6, PT, R3, UR5, !P0 ;  /* 0x0000000503007c0c */ /* 0x002fe2000c7c1270 */
[----:B------:R-:W1:Y:S01]  /*b990*/  LDCU UR5, c[0x0][0x39c] ;  /* 0x00007380ff0577ac */ /* 0x000e620008000800 */
[----:B------:R-:W-:Y:S01]  /*b9a0*/  VIADD R5, R5, UR4 ;  /* 0x0000000405057c36 */ /* 0x000fe20008000000 */
[----:B------:R-:W-:Y:S01]  /*b9b0*/  @P4 STG.E.U8 desc[UR8][R8.64], R15 ;  /* 0x0000000f08004986 */ /* 0x000fe2000c101108 */
[----:B------:R-:W-:-:S03]  /*b9c0*/  VIADD R3, R28, 0x44 ;  /* 0x000000441c037836 */ /* 0x000fc60000000000 */
[----:B------:R1:W-:Y:S01]  /*b9d0*/  @P2 STG.E.U8 desc[UR8][R10.64], R19 ;  /* 0x000000130a002986 */ /* 0x0003e2000c101108 */
[C---:B0-----:R-:W-:Y:S01]  /*b9e0*/  IADD3 R6, P2, PT, R5.reuse, R0, RZ ;  /* 0x0000000005067210 */ /* 0x041fe20007f5e0ff */
[C---:B------:R-:W-:Y:S01]  /*b9f0*/  VIADD R13, R5.reuse, UR4 ;  /* 0x00000004050d7c36 */ /* 0x040fe20008000000 */
[----:B------:R-:W-:Y:S02]  /*ba00*/  PRMT R17, R20, 0x7770, RZ ;  /* 0x0000777014117816 */ /* 0x000fe400000000ff */
[----:B------:R-:W-:Y:S02]  /*ba10*/  LEA.HI.X.SX32 R7, R5, R2, 0x1, P2 ;  /* 0x0000000205077211 */ /* 0x000fe400010f0eff */
[----:B---3--:R-:W-:Y:S01]  /*ba20*/  ISETP.LT.AND P2, PT, R3, UR6, !P0 ;  /* 0x0000000603007c0c */ /* 0x008fe2000c741270 */
[----:B------:R-:W0:Y:S01]  /*ba30*/  LDCU UR6, c[0x0][0x39c] ;  /* 0x00007380ff0677ac */ /* 0x000e220008000800 */
[----:B------:R-:W-:Y:S01]  /*ba40*/  VIADD R3, R28, 0x45 ;  /* 0x000000451c037836 */ /* 0x000fe20000000000 */
[C---:B------:R-:W-:Y:S01]  /*ba50*/  IADD3 R4, P4, PT, R13.reuse, R0, RZ ;  /* 0x000000000d047210 */ /* 0x040fe20007f9e0ff */
[C---:B-1----:R-:W-:Y:S01]  /*ba60*/  VIADD R11, R13.reuse, UR4 ;  /* 0x000000040d0b7c36 */ /* 0x042fe20008000000 */
[----:B------:R1:W-:Y:S02]  /*ba70*/  @P1 STG.E.U8 desc[UR8][R6.64], R17 ;  /* 0x0000001106001986 */ /* 0x0003e4000c101108 */
[----:B------:R-:W-:-:S02]  /*ba80*/  LEA.HI.X.SX32 R5, R13, R2, 0x1, P4 ;  /* 0x000000020d057211 */ /* 0x000fc400020f0eff */
[----:B------:R-:W-:Y:S02]  /*ba90*/  PRMT R15, R20, 0x7771, RZ ;  /* 0x00007771140f7816 */ /* 0x000fe400000000ff */
[----:B------:R-:W-:Y:S01]  /*baa0*/  ISETP.LT.AND P1, PT, R3, UR5, !P0 ;  /* 0x0000000503007c0c */ /* 0x000fe2000c721270 */
[C---:B------:R-:W-:Y:S01]  /*bab0*/  VIADD R3, R28.reuse, 0x46 ;  /* 0x000000461c037836 */ /* 0x040fe20000000000 */
[----:B------:R-:W-:Y:S01]  /*bac0*/  IADD3 R8, P4, PT, R11, R0, RZ ;  /* 0x000000000b087210 */ /* 0x000fe20007f9e0ff */
[----:B------:R3:W-:Y:S01]  /*bad0*/  @P5 STG.E.U8 desc[UR8][R4.64], R15 ;  /* 0x0000000f04005986 */ /* 0x0007e2000c101108 */
[----:B------:R-:W-:Y:S01]  /*bae0*/  PRMT R19, R21, 0x7770, RZ ;  /* 0x0000777015137816 */ /* 0x000fe200000000ff */
[----:B------:R-:W3:Y:S01]  /*baf0*/  LDCU UR5, c[0x0][0x39c] ;  /* 0x00007380ff0577ac */ /* 0x000ee20008000800 */
[C---:B------:R-:W-:Y:S01]  /*bb00*/  LEA.HI.X.SX32 R9, R11.reuse, R2, 0x1, P4 ;  /* 0x000000020b097211 */ /* 0x040fe200020f0eff */
[----:B------:R-:W-:Y:S01]  /*bb10*/  VIADD R11, R11, UR4 ;  /* 0x000000040b0b7c36 */ /* 0x000fe20008000000 */
[----:B----4-:R-:W-:Y:S01]  /*bb20*/  ISETP.LT.AND P5, PT, R3, UR10, !P0 ;  /* 0x0000000a03007c0c */ /* 0x010fe2000c7a1270 */
[----:B------:R-:W-:Y:S01]  /*bb30*/  VIADD R3, R28, 0x47 ;  /* 0x000000471c037836 */ /* 0x000fe20000000000 */
[----:B-1----:R-:W-:Y:S01]  /*bb40*/  PRMT R17, R21, 0x7771, RZ ;  /* 0x0000777115117816 */ /* 0x002fe200000000ff */
[----:B------:R1:W-:Y:S01]  /*bb50*/  @P3 STG.E.U8 desc[UR8][R8.64], R19 ;  /* 0x0000001308003986 */ /* 0x0003e2000c101108 */
[C---:B------:R-:W-:Y:S01]  /*bb60*/  IADD3 R10, P3, PT, R11.reuse, R0, RZ ;  /* 0x000000000b0a7210 */ /* 0x040fe20007f7e0ff */
[----:B------:R-:W-:Y:S01]  /*bb70*/  VIADD R13, R11, UR4 ;  /* 0x000000040b0d7c36 */ /* 0x000fe20008000000 */
[----:B0-----:R-:W-:Y:S01]  /*bb80*/  ISETP.LT.AND P4, PT, R3, UR6, !P0 ;  /* 0x0000000603007c0c */ /* 0x001fe2000c781270 */
[----:B------:R-:W0:Y:S01]  /*bb90*/  LDCU UR6, c[0x0][0x39c] ;  /* 0x00007380ff0677ac */ /* 0x000e220008000800 */
[----:B------:R-:W-:-:S02]  /*bba0*/  LEA.HI.X.SX32 R11, R11, R2, 0x1, P3 ;  /* 0x000000020b0b7211 */ /* 0x000fc400018f0eff */
[C---:B------:R-:W-:Y:S01]  /*bbb0*/  IADD3 R6, P3, PT, R13.reuse, R0, RZ ;  /* 0x000000000d067210 */ /* 0x040fe20007f7e0ff */
[----:B------:R-:W-:Y:S01]  /*bbc0*/  VIADD R3, R28, 0x48 ;  /* 0x000000481c037836 */ /* 0x000fe20000000000 */
[----:B------:R-:W4:Y:S01]  /*bbd0*/  LDCU UR10, c[0x0][0x39c] ;  /* 0x00007380ff0a77ac */ /* 0x000f220008000800 */
[----:B---3--:R-:W-:Y:S02]  /*bbe0*/  PRMT R15, R22, 0x7770, RZ ;  /* 0x00007770160f7816 */ /* 0x008fe400000000ff */
[C---:B------:R-:W-:Y:S01]  /*bbf0*/  LEA.HI.X.SX32 R7, R13.reuse, R2, 0x1, P3 ;  /* 0x000000020d077211 */ /* 0x040fe200018f0eff */
[----:B------:R-:W-:Y:S01]  /*bc00*/  VIADD R13, R13, UR4 ;  /* 0x000000040d0d7c36 */ /* 0x000fe20008000000 */
[----:B------:R3:W-:Y:S01]  /*bc10*/  @P6 STG.E.U8 desc[UR8][R10.64], R17 ;  /* 0x000000110a006986 */ /* 0x0007e2000c101108 */
[----:B------:R-:W-:Y:S01]  /*bc20*/  ISETP.LT.AND P3, PT, R3, UR5, !P0 ;  /* 0x0000000503007c0c */ /* 0x000fe2000c761270 */
[----:B------:R-:W4:Y:S01]  /*bc30*/  LDCU UR5, c[0x0][0x39c] ;  /* 0x00007380ff0577ac */ /* 0x000f220008000800 */
[----:B------:R-:W-:Y:S01]  /*bc40*/  VIADD R3, R28, 0x49 ;  /* 0x000000491c037836 */ /* 0x000fe20000000000 */
[----:B------:R3:W-:Y:S01]  /*bc50*/  @P2 STG.E.U8 desc[UR8][R6.64], R15 ;  /* 0x0000000f06002986 */ /* 0x0007e2000c101108 */
[C---:B-1----:R-:W-:Y:S01]  /*bc60*/  IADD3 R8, P2, PT, R13.reuse, R0, RZ ;  /* 0x000000000d087210 */ /* 0x042fe20007f5e0ff */
[----:B------:R-:W-:-:S03]  /*bc70*/  VIADD R5, R13, UR4 ;  /* 0x000000040d057c36 */ /* 0x000fc60008000000 */
[----:B------:R-:W-:Y:S02]  /*bc80*/  LEA.HI.X.SX32 R9, R13, R2, 0x1, P2 ;  /* 0x000000020d097211 */ /* 0x000fe400010f0eff */
[----:B------:R-:W-:Y:S02]  /*bc90*/  PRMT R13, R22, 0x7771, RZ ;  /* 0x00007771160d7816 */ /* 0x000fe400000000ff */
[----:B0-----:R-:W-:Y:S01]  /*bca0*/  ISETP.LT.AND P2, PT, R3, UR6, !P0 ;  /* 0x0000000603007c0c */ /* 0x001fe2000c741270 */
[C---:B------:R-:W-:Y:S01]  /*bcb0*/  VIADD R3, R28.reuse, 0x4a ;  /* 0x0000004a1c037836 */ /* 0x040fe20000000000 */
[C---:B------:R-:W-:Y:S01]  /*bcc0*/  IADD3 R4, P6, PT, R5.reuse, R0, RZ ;  /* 0x0000000005047210 */ /* 0x040fe20007fde0ff */
[----:B---3--:R-:W-:Y:S01]  /*bcd0*/  VIADD R11, R5, UR4 ;  /* 0x00000004050b7c36 */ /* 0x008fe20008000000 */
[----:B------:R0:W-:Y:S01]  /*bce0*/  @P1 STG.E.U8 desc[UR8][R8.64], R13 ;  /* 0x0000000d08001986 */ /* 0x0001e2000c101108 */
[----:B------:R-:W1:Y:S01]  /*bcf0*/  LDCU UR6, c[0x0][0x39c] ;  /* 0x00007380ff0677ac */ /* 0x000e620008000800 */
[----:B----4-:R-:W-:Y:S01]  /*bd00*/  ISETP.LT.AND P1, PT, R3, UR10, !P0 ;  /* 0x0000000a03007c0c */ /* 0x010fe2000c721270 */
[----:B------:R-:W-:Y:S01]  /*bd10*/  VIADD R3, R28, 0x4b ;  /* 0x0000004b1c037836 */ /* 0x000fe20000000000 */
[----:B------:R-:W-:Y:S01]  /*bd20*/  LEA.HI.X.SX32 R5, R5, R2, 0x1, P6 ;  /* 0x0000000205057211 */ /* 0x000fe200030f0eff */
[----:B------:R-:W3:Y:S01]  /*bd30*/  LDCU UR10, c[0x0][0x39c] ;  /* 0x00007380ff0a77ac */ /* 0x000ee20008000800 */
[----:B------:R-:W-:-:S04]  /*bd40*/  IADD3 R6, P6, PT, R11, R0, RZ ;  /* 0x000000000b067210 */ /* 0x000fc80007fde0ff */
[----:B------:R-:W-:Y:S02]  /*bd50*/  LEA.HI.X.SX32 R7, R11, R2, 0x1, P6 ;  /* 0x000000020b077211 */ /* 0x000fe400030f0eff */
[----:B------:R-:W-:Y:S01]  /*bd60*/  ISETP.LT.AND P6, PT, R3, UR5, !P0 ;  /* 0x0000000503007c0c */ /* 0x000fe2000c7c1270 */
[----:B------:R-:W4:Y:S01]  /*bd70*/  LDCU UR5, c[0x0][0x39c] ;  /* 0x00007380ff0577ac */ /* 0x000f220008000800 */
[----:B------:R-:W-:Y:S01]  /*bd80*/  PRMT R17, R23, 0x7770, RZ ;  /* 0x0000777017117816 */ /* 0x000fe200000000ff */
[----:B------:R-:W-:Y:S01]  /*bd90*/  VIADD R11, R11, UR4 ;  /* 0x000000040b0b7c36 */ /* 0x000fe20008000000 */
[----:B------:R-:W-:Y:S01]  /*bda0*/  PRMT R15, R23, 0x7771, RZ ;  /* 0x00007771170f7816 */ /* 0x000fe200000000ff */
[----:B------:R-:W-:Y:S02]  /*bdb0*/  VIADD R3, R28, 0x4c ;  /* 0x0000004c1c037836 */ /* 0x000fe40000000000 */
[----:B------:R3:W-:Y:S01]  /*bdc0*/  @P5 STG.E.U8 desc[UR8][R4.64], R17 ;  /* 0x0000001104005986 */ /* 0x0007e2000c101108 */
[----:B0-----:R-:W-:-:S03]  /*bdd0*/  VIADD R13, R11, UR4 ;  /* 0x000000040b0d7c36 */ /* 0x001fc60008000000 */
[----:B------:R0:W-:Y:S01]  /*bde0*/  @P4 STG.E.U8 desc[UR8][R6.64], R15 ;  /* 0x0000000f06004986 */ /* 0x0001e2000c101108 */
[----:B------:R-:W-:Y:S02]  /*bdf0*/  IADD3 R8, P4, PT, R11, R0, RZ ;  /* 0x000000000b087210 */ /* 0x000fe40007f9e0ff */
[----:B-1----:R-:W-:Y:S01]  /*be00*/  ISETP.LT.AND P5, PT, R3, UR6, !P0 ;  /* 0x0000000603007c0c */ /* 0x002fe2000c7a1270 */
[----:B------:R-:W1:Y:S01]  /*be10*/  LDCU UR6, c[0x0][0x39c] ;  /* 0x00007380ff0677ac */ /* 0x000e620008000800 */
[----:B------:R-:W-:Y:S01]  /*be20*/  LEA.HI.X.SX32 R9, R11, R2, 0x1, P4 ;  /* 0x000000020b097211 */ /* 0x000fe200020f0eff */
[----:B------:R-:W-:Y:S01]  /*be30*/  VIADD R3, R28, 0x4d ;  /* 0x0000004d1c037836 */ /* 0x000fe20000000000 */
[----:B---3--:R-:W-:Y:S02]  /*be40*/  PRMT R17, R24, 0x7770, RZ ;  /* 0x0000777018117816 */ /* 0x008fe400000000ff */
[C---:B------:R-:W-:Y:S01]  /*be50*/  IADD3 R4, P4, PT, R13.reuse, R0, RZ ;  /* 0x000000000d047210 */ /* 0x040fe20007f9e0ff */
[----:B0-----:R-:W-:-:S02]  /*be60*/  VIADD R7, R13, UR4 ;  /* 0x000000040d077c36 */ /* 0x001fc40008000000 */
[----:B------:R0:W-:Y:S01]  /*be70*/  @P3 STG.E.U8 desc[UR8][R8.64], R17 ;  /* 0x0000001108003986 */ /* 0x0001e2000c101108 */
[----:B------:R-:W-:Y:S02]  /*be80*/  LEA.HI.X.SX32 R5, R13, R2, 0x1, P4 ;  /* 0x000000020d057211 */ /* 0x000fe400020f0eff */
[----:B------:R-:W-:Y:S02]  /*be90*/  PRMT R15, R24, 0x7771, RZ ;  /* 0x00007771180f7816 */ /* 0x000fe400000000ff */
[----:B----4-:R-:W-:Y:S01]  /*bea0*/  ISETP.LT.AND P4, PT, R3, UR5, !P0 ;  /* 0x0000000503007c0c */ /* 0x010fe2000c781270 */
[C---:B------:R-:W-:Y:S01]  /*beb0*/  VIADD R3, R28.reuse, 0x4e ;  /* 0x0000004e1c037836 */ /* 0x040fe20000000000 */
[----:B------:R-:W-:Y:S01]  /*bec0*/  IADD3 R10, P3, PT, R7, R0, RZ ;  /* 0x00000000070a7210 */ /* 0x000fe20007f7e0ff */
[----:B------:R3:W-:Y:S01]  /*bed0*/  @P2 STG.E.U8 desc[UR8][R4.64], R15 ;  /* 0x0000000f04002986 */ /* 0x0007e2000c101108 */
[----:B------:R-:W-:Y:S01]  /*bee0*/  PRMT R19, R25, 0x7770, RZ ;  /* 0x0000777019137816 */ /* 0x000fe200000000ff */
[----:B------:R-:W4:Y:S01]  /*bef0*/  LDCU UR5, c[0x0][0x39c] ;  /* 0x00007380ff0577ac */ /* 0x000f220008000800 */
[C---:B------:R-:W-:Y:S01]  /*bf00*/  LEA.HI.X.SX32 R11, R7.reuse, R2, 0x1, P3 ;  /* 0x00000002070b7211 */ /* 0x040fe200018f0eff */
[----:B------:R-:W-:Y:S01]  /*bf10*/  VIADD R7, R7, UR4 ;  /* 0x0000000407077c36 */ /* 0x000fe20008000000 */
[----:B------:R-:W-:Y:S01]  /*bf20*/  ISETP.LT.AND P2, PT, R3, UR10, !P0 ;  /* 0x0000000a03007c0c */ /* 0x000fe2000c741270 */
[----:B------:R-:W-:Y:S01]  /*bf30*/  VIADD R3, R28, 0x4f ;  /* 0x0000004f1c037836 */ /* 0x000fe20000000000 */
[----:B0-----:R-:W-:Y:S01]  /*bf40*/  PRMT R17, R25, 0x7771, RZ ;  /* 0x0000777119117816 */ /* 0x001fe200000000ff */
[----:B------:R0:W-:Y:S01]  /*bf50*/  @P1 STG.E.U8 desc[UR8][R10.64], R19 ;  /* 0x000000130a001986 */ /* 0x0001e2000c101108 */
[C---:B------:R-:W-:Y:S01]  /*bf60*/  IADD3 R6, P1, PT, R7.reuse, R0, RZ ;  /* 0x0000000007067210 */ /* 0x040fe20007f3e0ff */
[----:B------:R-:W-:Y:S01]  /*bf70*/  VIADD R13, R7, UR4 ;  /* 0x00000004070d7c36 */ /* 0x000fe20008000000 */
[----:B-1----:R-:W-:Y:S01]  /*bf80*/  ISETP.LT.AND P3, PT, R3, UR6, !P0 ;  /* 0x0000000603007c0c */ /* 0x002fe2000c761270 */
[----:B------:R-:W1:Y:S01]  /*bf90*/  LDCU UR6, c[0x0][0x39c] ;  /* 0x00007380ff0677ac */ /* 0x000e620008000800 */
[----:B------:R-:W-:-:S02]  /*bfa0*/  LEA.HI.X.SX32 R7, R7, R2, 0x1, P1 ;  /* 0x0000000207077211 */ /* 0x000fc400008f0eff */
[C---:B------:R-:W-:Y:S01]  /*bfb0*/  IADD3 R8, P1, PT, R13.reuse, R0, RZ ;  /* 0x000000000d087210 */ /* 0x040fe20007f3e0ff */
[----:B------:R-:W1:Y:S01]  /*bfc0*/  LDCU UR10, c[0x0][0x39c] ;  /* 0x00007380ff0a77ac */ /* 0x000e620008000800 */
[----:B------:R-:W-:Y:S01]  /*bfd0*/  VIADD R3, R28, 0x50 ;  /* 0x000000501c037836 */ /* 0x000fe20000000000 */
[----:B---3--:R-:W-:Y:S02]  /*bfe0*/  PRMT R15, R26, 0x7770, RZ ;  /* 0x000077701a0f7816 */ /* 0x008fe400000000ff */
[C---:B------:R-:W-:Y:S01]  /*bff0*/  LEA.HI.X.SX32 R9, R13.reuse, R2, 0x1, P1 ;  /* 0x000000020d097211 */ /* 0x040fe200008f0eff */
[----:B------:R-:W-:Y:S01]  /*c000*/  VIADD R13, R13, UR4 ;  /* 0x000000040d0d7c36 */ /* 0x000fe20008000000 */
[----:B------:R3:W-:Y:S01]  /*c010*/  @P6 STG.E.U8 desc[UR8][R6.64], R17 ;  /* 0x0000001106006986 */ /* 0x0007e2000c101108 */
[----:B----4-:R-:W-:Y:S01]  /*c020*/  ISETP.LT.AND P1, PT, R3, UR5, !P0 ;  /* 0x0000000503007c0c */ /* 0x010fe2000c721270 */
[----:B------:R-:W-:Y:S01]  /*c030*/  VIADD R3, R28, 0x51 ;  /* 0x000000511c037836 */ /* 0x000fe20000000000 */
[----:B------:R-:W4:Y:S01]  /*c040*/  LDCU UR5, c[0x0][0x3b8] ;  /* 0x00007700ff0577ac */ /* 0x000f220008000800 */
[----:B------:R3:W-:Y:S01]  /*c050*/  @P5 STG.E.U8 desc[UR8][R8.64], R15 ;  /* 0x0000000f08005986 */ /* 0x0007e2000c101108 */
[C---:B------:R-:W-:Y:S01]  /*c060*/  IADD3 R4, P5, PT, R13.reuse, R0, RZ ;  /* 0x000000000d047210 */ /* 0x040fe20007fbe0ff */
[----:B0-----:R-:W-:-:S03]  /*c070*/  VIADD R11, R13, UR4 ;  /* 0x000000040d0b7c36 */ /* 0x001fc60008000000 */
[----:B------:R-:W-:Y:S02]  /*c080*/  LEA.HI.X.SX32 R5, R13, R2, 0x1, P5 ;  /* 0x000000020d057211 */ /* 0x000fe400028f0eff */
[----:B------:R-:W-:Y:S02]  /*c090*/  PRMT R13, R26, 0x7771, RZ ;  /* 0x000077711a0d7816 */ /* 0x000fe400000000ff */
[----:B-1----:R-:W-:Y:S01]  /*c0a0*/  ISETP.LT.AND P5, PT, R3, UR6, !P0 ;  /* 0x0000000603007c0c */ /* 0x002fe2000c7a1270 */
[C---:B------:R-:W-:Y:S01]  /*c0b0*/  VIADD R3, R28.reuse, 0x52 ;  /* 0x000000521c037836 */ /* 0x040fe20000000000 */
[----:B---3--:R-:W-:Y:S01]  /*c0c0*/  IADD3 R6, P6, PT, R11, R0, RZ ;  /* 0x000000000b067210 */ /* 0x008fe20007fde0ff */
[----:B------:R0:W-:Y:S01]  /*c0d0*/  @P4 STG.E.U8 desc[UR8][R4.64], R13 ;  /* 0x0000000d04004986 */ /* 0x0001e2000c101108 */
[----:B------:R-:W-:Y:S01]  /*c0e0*/  PRMT R15, R27, 0x7770, RZ ;  /* 0x000077701b0f7816 */ /* 0x000fe200000000ff */
[----:B------:R-:W1:Y:S01]  /*c0f0*/  LDCU UR6, c[0x0][0x3b8] ;  /* 0x00007700ff0677ac */ /* 0x000e620008000800 */
[----:B------:R-:W-:Y:S01]  /*c100*/  ISETP.LT.AND P4, PT, R3, UR10, !P0 ;  /* 0x0000000a03007c0c */ /* 0x000fe2000c781270 */
[----:B------:R-:W-:Y:S01]  /*c110*/  VIADD R3, R28, 0x53 ;  /* 0x000000531c037836 */ /* 0x000fe20000000000 */
[C---:B------:R-:W-:Y:S01]  /*c120*/  LEA.HI.X.SX32 R7, R11.reuse, R2, 0x1, P6 ;  /* 0x000000020b077211 */ /* 0x040fe200030f0eff */
[----:B------:R-:W3:Y:S01]  /*c130*/  LDCU UR10, c[0x0][0x39c] ;  /* 0x00007380ff0a77ac */ /* 0x000ee20008000800 */
[----:B------:R-:W-:-:S03]  /*c140*/  VIADD R11, R11, UR4 ;  /* 0x000000040b0b7c36 */ /* 0x000fc60008000000 */
[----:B------:R1:W-:Y:S01]  /*c150*/  @P2 STG.E.U8 desc[UR8][R6.64], R15 ;  /* 0x0000000f06002986 */ /* 0x0003e2000c101108 */
[----:B------:R-:W-:Y:S01]  /*c160*/  ISETP.LT.AND P2, PT, R3, UR11, !P0 ;  /* 0x0000000b03007c0c */ /* 0x000fe2000c741270 */
[----:B------:R-:W4:Y:S01]  /*c170*/  LDCU UR11, c[0x0][0x39c] ;  /* 0x00007380ff0b77ac */ /* 0x000f220008000800 */
[C---:B------:R-:W-:Y:S01]  /*c180*/  IADD3 R8, P6, PT, R11.reuse, R0, RZ ;  /* 0x000000000b087210 */ /* 0x040fe20007fde0ff */
[----:B0-----:R-:W-:-:S03]  /*c190*/  VIADD R13, R11, UR4 ;  /* 0x000000040b0d7c36 */ /* 0x001fc60008000000 */
[----:B------:R-:W-:Y:S01]  /*c1a0*/  LEA.HI.X.SX32 R9, R11, R2, 0x1, P6 ;  /* 0x000000020b097211 */ /* 0x000fe200030f0eff */
[----:B------:R-:W-:Y:S01]  /*c1b0*/  VIADD R3, R28, 0x54 ;  /* 0x000000541c037836 */ /* 0x000fe20000000000 */
[----:B------:R-:W-:Y:S02]  /*c1c0*/  PRMT R11, R27, 0x7771, RZ ;  /* 0x000077711b0b7816 */ /* 0x000fe400000000ff */
[----:B------:R-:W-:Y:S02]  /*c1d0*/  IADD3 R4, P6, PT, R13, R0, RZ ;  /* 0x000000000d047210 */ /* 0x000fe40007fde0ff */
[----:B-1----:R-:W-:Y:S01]  /*c1e0*/  PRMT R15, R20, 0x7772, RZ ;  /* 0x00007772140f7816 */ /* 0x002fe200000000ff */
[----:B------:R0:W-:Y:S01]  /*c1f0*/  @P3 STG.E.U8 desc[UR8][R8.64], R11 ;  /* 0x0000000b08003986 */ /* 0x0001e2000c101108 */
[----:B---3--:R-:W-:Y:S01]  /*c200*/  ISETP.LT.AND P3, PT, R3, UR10, !P0 ;  /* 0x0000000a03007c0c */ /* 0x008fe2000c761270 */
[----:B------:R-:W1:Y:S01]  /*c210*/  LDCU UR10, c[0x0][0x39c] ;  /* 0x00007380ff0a77ac */ /* 0x000e620008000800 */
[----:B------:R-:W-:Y:S01]  /*c220*/  LEA.HI.X.SX32 R5, R13, R2, 0x1, P6 ;  /* 0x000000020d057211 */ /* 0x000fe200030f0eff */
[----:B------:R-:W-:-:S02]  /*c230*/  VIADD R3, R28, 0x55 ;  /* 0x000000551c037836 */ /* 0x000fc40000000000 */
[----:B------:R-:W-:Y:S01]  /*c240*/  VIADD R13, R13, UR4 ;  /* 0x000000040d0d7c36 */ /* 0x000fe20008000000 */
[----:B------:R-:W3:Y:S01]  /*c250*/  LDCU UR4, c[0x0][0x3b8] ;  /* 0x00007700ff0477ac */ /* 0x000ee20008000800 */
[----:B------:R1:W-:Y:S01]  /*c260*/  @P1 STG.E.U8 desc[UR8][R4.64], R15 ;  /* 0x0000000f04001986 */ /* 0x0003e2000c101108 */
[----:B----4-:R-:W-:Y:S01]  /*c270*/  ISETP.LT.AND P1, PT, R3, UR11, !P0 ;  /* 0x0000000b03007c0c */ /* 0x010fe2000c721270 */
[----:B------:R-:W4:Y:S01]  /*c280*/  LDCU UR11, c[0x0][0x39c] ;  /* 0x00007380ff0b77ac */ /* 0x000f220008000800 */
[C---:B------:R-:W-:Y:S01]  /*c290*/  IADD3 R6, P6, PT, R13.reuse, R0, RZ ;  /* 0x000000000d067210 */ /* 0x040fe20007fde0ff */
[C---:B0-----:R-:W-:Y:S02]  /*c2a0*/  VIADD R11, R13.reuse, UR5 ;  /* 0x000000050d0b7c36 */ /* 0x041fe40008000000 */
[----:B------:R-:W-:Y:S01]  /*c2b0*/  VIADD R3, R28, 0x56 ;  /* 0x000000561c037836 */ /* 0x000fe20000000000 */
[----:B------:R-:W-:Y:S01]  /*c2c0*/  LEA.HI.X.SX32 R7, R13, R2, 0x1, P6 ;  /* 0x000000020d077211 */ /* 0x000fe200030f0eff */
[----:B------:R-:W0:Y:S01]  /*c2d0*/  LDCU UR5, c[0x0][0x3b8] ;  /* 0x00007700ff0577ac */ /* 0x000e220008000800 */
[----:B------:R-:W-:-:S02]  /*c2e0*/  PRMT R13, R20, 0x7773, RZ ;  /* 0x00007773140d7816 */ /* 0x000fc400000000ff */
[----:B------:R-:W-:Y:S02]  /*c2f0*/  IADD3 R8, P6, PT, R11, R0, RZ ;  /* 0x000000000b087210 */ /* 0x000fe40007fde0ff */
[----:B-1----:R-:W-:Y:S01]  /*c300*/  PRMT R15, R21, 0x7772, RZ ;  /* 0x00007772150f7816 */ /* 0x002fe200000000ff */
[----:B------:R3:W-:Y:S01]  /*c310*/  @P5 STG.E.U8 desc[UR8][R6.64], R13 ;  /* 0x0000000d06005986 */ /* 0x0007e2000c101108 */
[----:B------:R-:W-:Y:S01]  /*c320*/  ISETP.LT.AND P5, PT, R3, UR10, !P0 ;  /* 0x0000000a03007c0c */ /* 0x000fe2000c7a1270 */
[----:B------:R-:W1:Y:S01]  /*c330*/  LDCU UR10, c[0x0][0x39c] ;  /* 0x00007380ff0a77ac */ /* 0x000e620008000800 */
[C---:B------:R-:W-:Y:S01]  /*c340*/  LEA.HI.X.SX32 R9, R11.reuse, R2, 0x1, P6 ;  /* 0x000000020b097211 */ /* 0x040fe200030f0eff */
[C---:B------:R-:W-:Y:S02]  /*c350*/  VIADD R3, R28.reuse, 0x57 ;  /* 0x000000571c037836 */ /* 0x040fe40000000000 */
[----:B------:R-:W-:Y:S01]  /*c360*/  VIADD R11, R11, UR6 ;  /* 0x000000060b0b7c36 */ /* 0x000fe20008000000 */
[----:B------:R-:W0:Y:S01]  /*c370*/  LDCU UR6, c[0x0][0x3b8] ;  /* 0x00007700ff0677ac */ /* 0x000e220008000800 */
[----:B------:R1:W-:Y:S01]  /*c380*/  @P4 STG.E.U8 desc[UR8][R8.64], R15 ;  /* 0x0000000f08004986 */ /* 0x0003e2000c101108 */
[----:B----4-:R-:W-:Y:S01]  /*c390*/  ISETP.LT.AND P4, PT, R3, UR11, !P0 ;  /* 0x0000000b03007c0c */ /* 0x010fe2000c781270 */
[----:B------:R-:W4:Y:S01]  /*c3a0*/  LDCU UR11, c[0x0][0x39c] ;  /* 0x00007380ff0b77ac */ /* 0x000f220008000800 */
[C---:B------:R-:W-:Y:S01]  /*c3b0*/  IADD3 R4, P6, PT, R11.reuse, R0, RZ ;  /* 0x000000000b047210 */ /* 0x040fe20007fde0ff */
[----:B---3--:R-:W-:Y:S01]  /*c3c0*/  VIADD R13, R11, UR4 ;  /* 0x000000040b0d7c36 */ /* 0x008fe20008000000 */
[----:B------:R-:W-:Y:S01]  /*c3d0*/  PRMT R21, R21, 0x7773, RZ ;  /* 0x0000777315157816 */ /* 0x000fe200000000ff */
[----:B------:R-:W-:Y:S01]  /*c3e0*/  VIADD R3, R28, 0x58 ;  /* 0x000000581c037836 */ /* 0x000fe20000000000 */
[----:B------:R-:W-:Y:S01]  /*c3f0*/  LEA.HI.X.SX32 R5, R11, R2, 0x1, P6 ;  /* 0x000000020b057211 */ /* 0x000fe200030f0eff */
[----:B------:R-:W3:Y:S01]  /*c400*/  LDCU UR4, c[0x0][0x3b8] ;  /* 0x00007700ff0477ac */ /* 0x000ee20008000800 */
[----:B------:R-:W-:-:S02]  /*c410*/  IADD3 R6, P6, PT, R13, R0, RZ ;  /* 0x000000000d067210 */ /* 0x000fc40007fde0ff */
[----:B-1----:R-:W-:Y:S01]  /*c420*/  PRMT R15, R22, 0x7772, RZ ;  /* 0x00007772160f7816 */ /* 0x002fe200000000ff */
[----:B------:R1:W-:Y:S01]  /*c430*/  @P2 STG.E.U8 desc[UR8][R4.64], R21 ;  /* 0x0000001504002986 */ /* 0x0003e2000c101108 */
[----:B------:R-:W-:Y:S01]  /*c440*/  ISETP.LT.AND P2, PT, R3, UR10, !P0 ;  /* 0x0000000a03007c0c */ /* 0x000fe2000c741270 */
[----:B------:R-:W2:Y:S01]  /*c450*/  LDCU UR10, c[0x0][0x39c] ;  /* 0x00007380ff0a77ac */ /* 0x000ea20008000800 */
[C---:B------:R-:W-:Y:S01]  /*c460*/  LEA.HI.X.SX32 R7, R13.reuse, R2, 0x1, P6 ;  /* 0x000000020d077211 */ /* 0x040fe200030f0eff */
[----:B------:R-:W-:Y:S02]  /*c470*/  VIADD R3, R28, 0x59 ;  /* 0x000000591c037836 */ /* 0x000fe40000000000 */
[----:B0-----:R-:W-:Y:S01]  /*c480*/  VIADD R13, R13, UR5 ;  /* 0x000000050d0d7c36 */ /* 0x001fe20008000000 */
[----:B------:R-:W0:Y:S01]  /*c490*/  LDCU UR5, c[0x0][0x3b8] ;  /* 0x00007700ff0577ac */ /* 0x000e220008000800 */
[----:B------:R0:W-:Y:S01]  /*c4a0*/  @P3 STG.E.U8 desc[UR8][R6.64], R15 ;  /* 0x0000000f06003986 */ /* 0x0001e2000c101108 */
[----:B----4-:R-:W-:Y:S01]  /*c4b0*/  ISETP.LT.AND P3, PT, R3, UR11, !P0 ;  /* 0x0000000b03007c0c */ /* 0x010fe2000c761270 */
[----:B------:R-:W4:Y:S01]  /*c4c0*/  LDCU UR11, c[0x0][0x39c] ;  /* 0x00007380ff0b77ac */ /* 0x000f220008000800 */
[C---:B------:R-:W-:Y:S01]  /*c4d0*/  IADD3 R8, P6, PT, R13.reuse, R0, RZ ;  /* 0x000000000d087210 */ /* 0x040fe20007fde0ff */
[----:B------:R-:W-:-:S02]  /*c4e0*/  VIADD R11, R13, UR6 ;  /* 0x000000060d0b7c36 */ /* 0x000fc40008000000 */
[----:B------:R-:W-:Y:S01]  /*c4f0*/  VIADD R3, R28, 0x5a ;  /* 0x0000005a1c037836 */ /* 0x000fe20000000000 */
[----:B------:R-:W-:Y:S01]  /*c500*/  LEA.HI.X.SX32 R9, R13, R2, 0x1, P6 ;  /* 0x000000020d097211 */ /* 0x000fe200030f0eff */
[----:B------:R-:W4:Y:S01]  /*c510*/  LDCU UR6, c[0x0][0x3b8] ;  /* 0x00007700ff0677ac */ /* 0x000f220008000800 */
[----:B------:R-:W-:Y:S02]  /*c520*/  PRMT R13, R22, 0x7773, RZ ;  /* 0x00007773160d7816 */ /* 0x000fe400000000ff */
[----:B-1----:R-:W-:-:S03]  /*c530*/  IADD3 R4, P6, PT, R11, R0, RZ ;  /* 0x000000000b047210 */ /* 0x002fc60007fde0ff */
[----:B------:R1:W-:Y:S01]  /*c540*/  @P1 STG.E.U8 desc[UR8][R8.64], R13 ;  /* 0x0000000d08001986 */ /* 0x0003e2000c101108 */
[----:B--2---:R-:W-:Y:S01]  /*c550*/  ISETP.LT.AND P1, PT, R3, UR10, !P0 ;  /* 0x0000000a03007c0c */ /* 0x004fe2000c721270 */
[----:B------:R-:W2:Y:S01]  /*c560*/  LDCU UR10, c[0x0][0x39c] ;  /* 0x00007380ff0a77ac */ /* 0x000ea20008000800 */
[----:B------:R-:W-:Y:S01]  /*c570*/  LEA.HI.X.SX32 R5, R11, R2, 0x1, P6 ;  /* 0x000000020b057211 */ /* 0x000fe200030f0eff */
[----:B------:R-:W-:Y:S01]  /*c580*/  VIADD R3, R28, 0x5b ;  /* 0x0000005b1c037836 */ /* 0x000fe20000000000 */
[----:B0-----:R-:W-:Y:S01]  /*c590*/  PRMT R15, R23, 0x7772, RZ ;  /* 0x00007772170f7816 */ /* 0x001fe200000000ff */
[----:B---3--:R-:W-:Y:S01]  /*c5a0*/  VIADD R11, R11, UR4 ;  /* 0x000000040b0b7c36 */ /* 0x008fe20008000000 */
[----:B------:R-:W0:Y:S02]  /*c5b0*/  LDCU UR4, c[0x0][0x3b8] ;  /* 0x00007700ff0477ac */ /* 0x000e240008000800 */
[----:B----4-:R-:W-:Y:S01]  /*c5c0*/  ISETP.LT.AND P6, PT, R3, UR11, !P0 ;  /* 0x0000000b03007c0c */ /* 0x010fe2000c7c1270 */
[----:B------:R3:W-:Y:S01]  /*c5d0*/  @P5 STG.E.U8 desc[UR8][R4.64], R15 ;  /* 0x0000000f04005986 */ /* 0x0007e2000c101108 */
[C---:B------:R-:W-:Y:S01]  /*c5e0*/  IADD3 R6, P5, PT, R11.reuse, R0, RZ ;  /* 0x000000000b067210 */ /* 0x040fe20007fbe0ff */
[----:B------:R-:W4:Y:S01]  /*c5f0*/  LDCU UR11, c[0x0][0x39c] ;  /* 0x00007380ff0b77ac */ /* 0x000f220008000800 */
[----:B-1----:R-:W-:-:S02]  /*c600*/  VIADD R13, R11, UR5 ;  /* 0x000000050b0d7c36 */ /* 0x002fc40008000000 */
[----:B------:R-:W-:Y:S01]  /*c610*/  LEA.HI.X.SX32 R7, R11, R2, 0x1, P5 ;  /* 0x000000020b077211 */ /* 0x000fe200028f0eff */
[----:B------:R-:W-:Y:S01]  /*c620*/  VIADD R3, R28, 0x5c ;  /* 0x0000005c1c037836 */ /* 0x000fe20000000000 */
[----:B------:R-:W-:Y:S01]  /*c630*/  PRMT R23, R23, 0x7773, RZ ;  /* 0x0000777317177816 */ /* 0x000fe200000000ff */
[----:B------:R-:W1:Y:S01]  /*c640*/  LDCU UR5, c[0x0][0x3b8] ;  /* 0x00007700ff0577ac */ /* 0x000e620008000800 */
[C---:B------:R-:W-:Y:S02]  /*c650*/  IADD3 R8, P5, PT, R13.reuse, R0, RZ ;  /* 0x000000000d087210 */ /* 0x040fe40007fbe0ff */
[----:B------:R-:W-:Y:S02]  /*c660*/  PRMT R17, R24, 0x7772, RZ ;  /* 0x0000777218117816 */ /* 0x000fe400000000ff */
[C---:B------:R-:W-:Y:S01]  /*c670*/  LEA.HI.X.SX32 R9, R13.reuse, R2, 0x1, P5 ;  /* 0x000000020d097211 */ /* 0x040fe200028f0eff */
[----:B------:R-:W-:Y:S01]  /*c680*/  VIADD R13, R13, UR6 ;  /* 0x000000060d0d7c36 */ /* 0x000fe20008000000 */
[----:B------:R1:W-:Y:S01]  /*c690*/  @P4 STG.E.U8 desc[UR8][R6.64], R23 ;  /* 0x0000001706004986 */ /* 0x0003e2000c101108 */
[----:B--2---:R-:W-:Y:S01]  /*c6a0*/  ISETP.LT.AND P4, PT, R3, UR10, !P0 ;  /* 0x0000000a03007c0c */ /* 0x004fe2000c781270 */
[----:B------:R-:W2:Y:S01]  /*c6b0*/  LDCU UR10, c[0x0][0x39c] ;  /* 0x00007380ff0a77ac */ /* 0x000ea20008000800 */
[----:B------:R-:W-:Y:S01]  /*c6c0*/  VIADD R3, R28, 0x5d ;  /* 0x0000005d1c037836 */ /* 0x000fe20000000000 */
[----:B------:R2:W-:Y:S01]  /*c6d0*/  @P2 STG.E.U8 desc[UR8][R8.64], R17 ;  /* 0x0000001108002986 */ /* 0x0005e2000c101108 */
[C---:B---3--:R-:W-:Y:S01]  /*c6e0*/  IADD3 R4, P2, PT, R13.reuse, R0, RZ ;  /* 0x000000000d047210 */ /* 0x048fe20007f5e0ff */
[----:B0-----:R-:W-:Y:S01]  /*c6f0*/  VIADD R11, R13, UR4 ;  /* 0x000000040d0b7c36 */ /* 0x001fe20008000000 */
[----:B------:R-:W0:Y:S01]  /*c700*/  LDCU UR6, c[0x0][0x3b8] ;  /* 0x00007700ff0677ac */ /* 0x000e220008000800 */
[----:B----4-:R-:W-:-:S02]  /*c710*/  ISETP.LT.AND P5, PT, R3, UR11, !P0 ;  /* 0x0000000b03007c0c */ /* 0x010fc4000c7a1270 */
[----:B------:R-:W-:Y:S01]  /*c720*/  LEA.HI.X.SX32 R5, R13, R2, 0x1, P2 ;  /* 0x000000020d057211 */ /* 0x000fe200010f0eff */
[----:B------:R-:W3:Y:S01]  /*c730*/  LDCU UR11, c[0x0][0x39c] ;  /* 0x00007380ff0b77ac */ /* 0x000ee20008000800 */
[C---:B-1----:R-:W-:Y:S02]  /*c740*/  IADD3 R6, P2, PT, R11.reuse, R0, RZ ;  /* 0x000000000b067210 */ /* 0x042fe40007f5e0ff */
[----:B------:R-:W-:Y:S01]  /*c750*/  PRMT R15, R24, 0x7773, RZ ;  /* 0x00007773180f7816 */ /* 0x000fe200000000ff */
[----:B------:R-:W1:Y:S01]  /*c760*/  LDCU UR4, c[0x0][0x3b8] ;  /* 0x00007700ff0477ac */ /* 0x000e620008000800 */
[C---:B------:R-:W-:Y:S01]  /*c770*/  LEA.HI.X.SX32 R7, R11.reuse, R2, 0x1, P2 ;  /* 0x000000020b077211 */ /* 0x040fe200010f0eff */
[----:B------:R-:W-:Y:S01]  /*c780*/  VIADD R11, R11, UR5 ;  /* 0x000000050b0b7c36 */ /* 0x000fe20008000000 */
[----:B------:R-:W-:Y:S01]  /*c790*/  PRMT R13, R25, 0x7772, RZ ;  /* 0x00007772190d7816 */ /* 0x000fe200000000ff */
[----:B------:R-:W-:Y:S01]  /*c7a0*/  VIADD R3, R28, 0x5e ;  /* 0x0000005e1c037836 */ /* 0x000fe20000000000 */
[----:B------:R1:W-:Y:S01]  /*c7b0*/  @P3 STG.E.U8 desc[UR8][R4.64], R15 ;  /* 0x0000000f04003986 */ /* 0x0003e2000c101108 */
[----:B------:R-:W4:Y:S03]  /*c7c0*/  LDCU UR5, c[0x0][0x3b8] ;  /* 0x00007700ff0577ac */ /* 0x000f260008000800 */
[----:B------:R1:W-:Y:S01]  /*c7d0*/  @P1 STG.E.U8 desc[UR8][R6.64], R13 ;  /* 0x0000000d06001986 */ /* 0x0003e2000c101108 */
[----:B--2---:R-:W-:-:S02]  /*c7e0*/  IADD3 R8, P1, PT, R11, R0, RZ ;  /* 0x000000000b087210 */ /* 0x004fc40007f3e0ff */
[----:B------:R-:W-:Y:S01]  /*c7f0*/  ISETP.LT.AND P3, PT, R3, UR10, !P0 ;  /* 0x0000000a03007c0c */ /* 0x000fe2000c761270 */
[C---:B------:R-:W-:Y:S01]  /*c800*/  VIADD R3, R28.reuse, 0x5f ;  /* 0x0000005f1c037836 */ /* 0x040fe20000000000 */
[----:B------:R-:W2:Y:S01]  /*c810*/  LDCU UR10, c[0x0][0x39c] ;  /* 0x00007380ff0a77ac */ /* 0x000ea20008000800 */
[C---:B------:R-:W-:Y:S01]  /*c820*/  LEA.HI.X.SX32 R9, R11.reuse, R2, 0x1, P1 ;  /* 0x000000020b097211 */ /* 0x040fe200008f0eff */
[----:B0-----:R-:W-:Y:S01]  /*c830*/  VIADD R11, R11, UR6 ;  /* 0x000000060b0b7c36 */ /* 0x001fe20008000000 */
[----:B------:R-:W-:Y:S01]  /*c840*/  PRMT R25, R25, 0x7773, RZ ;  /* 0x0000777319197816 */ /* 0x000fe200000000ff */
[----:B------:R-:W0:Y:S01]  /*c850*/  LDCU UR6, c[0x0][0x3b8] ;  /* 0x00007700ff0677ac */ /* 0x000e220008000800 */
[----:B---3--:R-:W-:Y:S01]  /*c860*/  ISETP.LT.AND P2, PT, R3, UR11, !P0 ;  /* 0x0000000b03007c0c */ /* 0x008fe2000c741270 */
[----:B------:R-:W-:Y:S01]  /*c870*/  VIADD R3, R28, 0x60 ;  /* 0x000000601c037836 */ /* 0x000fe20000000000 */
[----:B------:R-:W3:Y:S01]  /*c880*/  LDS.128 R4, [R29] ;  /* 0x000000001d047984 */ /* 0x000ee20000000c00 */
[----:B------:R-:W0:Y:S01]  /*c890*/  LDCU UR11, c[0x0][0x39c] ;  /* 0x00007380ff0b77ac */ /* 0x000e220008000800 */
[----:B-1----:R-:W-:-:S02]  /*c8a0*/  VIADD R15, R11, UR4 ;  /* 0x000000040b0f7c36 */ /* 0x002fc40008000000 */
[----:B------:R-:W-:Y:S01]  /*c8b0*/  @P6 STG.E.U8 desc[UR8][R8.64], R25 ;  /* 0x0000001908006986 */ /* 0x000fe2000c101108 */
[----:B------:R-:W-:Y:S01]  /*c8c0*/  IADD3 R12, P6, PT, R11, R0, RZ ;  /* 0x000000000b0c7210 */ /* 0x000fe20007fde0ff */
[----:B------:R-:W1:Y:S01]  /*c8d0*/  LDCU UR4, c[0x0][0x3b8] ;  /* 0x00007700ff0477ac */ /* 0x000e620008000800 */
[----:B------:R-:W-:Y:S01]  /*c8e0*/  ISETP.LT.AND P1, PT, R3, UR12, !P0 ;  /* 0x0000000c03007c0c */ /* 0x000fe2000c721270 */
[----:B------:R-:W-:Y:S01]  /*c8f0*/  VIADD R3, R28, 0x61 ;  /* 0x000000611c037836 */ /* 0x000fe20000000000 */
[C---:B------:R-:W-:Y:S01]  /*c900*/  PRMT R17, R26.reuse, 0x7772, RZ ;  /* 0x000077721a117816 */ /* 0x040fe200000000ff */
[----:B------:R-:W1:Y:S01]  /*c910*/  LDCU UR12, c[0x0][0x39c] ;  /* 0x00007380ff0c77ac */ /* 0x000e620008000800 */
[----:B------:R-:W-:Y:S02]  /*c920*/  LEA.HI.X.SX32 R13, R11, R2, 0x1, P6 ;  /* 0x000000020b0d7211 */ /* 0x000fe400030f0eff */
[----:B------:R-:W-:Y:S02]  /*c930*/  IADD3 R10, P6, PT, R15, R0, RZ ;  /* 0x000000000f0a7210 */ /* 0x000fe40007fde0ff */
[----:B------:R-:W-:Y:S01]  /*c940*/  PRMT R19, R26, 0x7773, RZ ;  /* 0x000077731a137816 */ /* 0x000fe200000000ff */
[----:B------:R1:W-:Y:S01]  /*c950*/  @P4 STG.E.U8 desc[UR8][R12.64], R17 ;  /* 0x000000110c004986 */ /* 0x0003e2000c101108 */
[----:B--2---:R-:W-:Y:S01]  /*c960*/  ISETP.LT.AND P4, PT, R3, UR10, !P0 ;  /* 0x0000000a03007c0c */ /* 0x004fe2000c781270 */
[----:B------:R-:W2:Y:S01]  /*c970*/  LDCU UR10, c[0x0][0x39c] ;  /* 0x00007380ff0a77ac */ /* 0x000ea20008000800 */
[----:B------:R-:W-:Y:S01]  /*c980*/  LEA.HI.X.SX32 R11, R15, R2, 0x1, P6 ;  /* 0x000000020f0b7211 */ /* 0x000fe200030f0eff */
[----:B------:R-:W-:-:S02]  /*c990*/  VIADD R3, R28, 0x62 ;  /* 0x000000621c037836 */ /* 0x000fc40000000000 */
[----:B----4-:R-:W-:Y:S01]  /*c9a0*/  VIADD R15, R15, UR5 ;  /* 0x000000050f0f7c36 */ /* 0x010fe20008000000 */
[----:B------:R-:W4:Y:S01]  /*c9b0*/  LDCU UR5, c[0x0][0x3b8] ;  /* 0x00007700ff0577ac */ /* 0x000f220008000800 */
[----:B------:R2:W-:Y:S01]  /*c9c0*/  @P5 STG.E.U8 desc[UR8][R10.64], R19 ;  /* 0x000000130a005986 */ /* 0x0005e2000c101108 */
[----:B0-----:R-:W-:Y:S01]  /*c9d0*/  ISETP.LT.AND P5, PT, R3, UR11, !P0 ;  /* 0x0000000b03007c0c */ /* 0x001fe2000c7a1270 */
[----:B------:R-:W0:Y:S01]  /*c9e0*/  LDCU UR11, c[0x0][0x39c] ;  /* 0x00007380ff0b77ac */ /* 0x000e220008000800 */
[C---:B------:R-:W-:Y:S01]  /*c9f0*/  IADD3 R14, P6, PT, R15.reuse, R0, RZ ;  /* 0x000000000f0e7210 */ /* 0x040fe20007fde0ff */
[----:B-1----:R-:W-:Y:S01]  /*ca00*/  VIADD R13, R15, UR6 ;  /* 0x000000060f0d7c36 */ /* 0x002fe20008000000 */
[----:B------:R-:W-:Y:S01]  /*ca10*/  PRMT R17, R27, 0x7772, RZ ;  /* 0x000077721b117816 */ /* 0x000fe200000000ff */
[----:B------:R-:W-:Y:S01]  /*ca20*/  VIADD R3, R28, 0x63 ;  /* 0x000000631c037836 */ /* 0x000fe20000000000 */
[----:B------:R-:W-:Y:S01]  /*ca30*/  LEA.HI.X.SX32 R15, R15, R2, 0x1, P6 ;  /* 0x000000020f0f7211 */ /* 0x000fe200030f0eff */
[----:B------:R-:W1:Y:S01]  /*ca40*/  LDCU UR6, c[0x0][0x3b8] ;  /* 0x00007700ff0677ac */ /* 0x000e620008000800 */
[----:B------:R-:W-:-:S02]  /*ca50*/  IADD3 R8, P6, PT, R13, R0, RZ ;  /* 0x000000000d087210 */ /* 0x000fc40007fde0ff */
[----:B------:R-:W-:Y:S01]  /*ca60*/  PRMT R27, R27, 0x7773, RZ ;  /* 0x000077731b1b7816 */ /* 0x000fe200000000ff */
[----:B------:R4:W-:Y:S01]  /*ca70*/  @P3 STG.E.U8 desc[UR8][R14.64], R17 ;  /* 0x000000110e003986 */ /* 0x0009e2000c101108 */
[----:B--2---:R-:W-:Y:S01]  /*ca80*/  ISETP.LT.AND P3, PT, R3, UR10, !P0 ;  /* 0x0000000a03007c0c */ /* 0x004fe2000c761270 */
[----:B------:R-:W2:Y:S01]  /*ca90*/  LDCU UR10, c[0x0][0x39c] ;  /* 0x00007380ff0a77ac */ /* 0x000ea20008000800 */
[C---:B------:R-:W-:Y:S01]  /*caa0*/  LEA.HI.X.SX32 R9, R13.reuse, R2, 0x1, P6 ;  /* 0x000000020d097211 */ /* 0x040fe200030f0eff */
[----:B------:R-:W-:Y:S02]  /*cab0*/  VIADD R3, R28, 0x64 ;  /* 0x000000641c037836 */ /* 0x000fe40000000000 */
[----:B------:R-:W-:Y:S01]  /*cac0*/  VIADD R13, R13, UR4 ;  /* 0x000000040d0d7c36 */ /* 0x000fe20008000000 */
[----:B------:R-:W1:Y:S01]  /*cad0*/  LDCU UR4, c[0x0][0x3b8] ;  /* 0x00007700ff0477ac */ /* 0x000e620008000800 */
[----:B------:R1:W-:Y:S01]  /*cae0*/  @P2 STG.E.U8 desc[UR8][R8.64], R27 ;  /* 0x0000001b08002986 */ /* 0x0003e2000c101108 */
[----:B0-----:R-:W-:Y:S01]  /*caf0*/  ISETP.LT.AND P2, PT, R3, UR11, !P0 ;  /* 0x0000000b03007c0c */ /* 0x001fe2000c741270 */
[----:B------:R-:W0:Y:S01]  /*cb00*/  LDCU UR11, c[0x0][0x39c] ;  /* 0x00007380ff0b77ac */ /* 0x000e220008000800 */
[C---:B------:R-:W-:Y:S01]  /*cb10*/  IADD3 R10, P6, PT, R13.reuse, R0, RZ ;  /* 0x000000000d0a7210 */ /* 0x040fe20007fde0ff */
[C---:B----4-:R-:W-:Y:S01]  /*cb20*/  VIADD R15, R13.reuse, UR5 ;  /* 0x000000050d0f7c36 */ /* 0x050fe20008000000 */
[----:B---3--:R-:W-:Y:S01]  /*cb30*/  PRMT R19, R4, 0x7770, RZ ;  /* 0x0000777004137816 */ /* 0x008fe200000000ff */
[----:B------:R-:W-:Y:S01]  /*cb40*/  VIADD R3, R28, 0x65 ;  /* 0x000000651c037836 */ /* 0x000fe20000000000 */
[----:B------:R-:W-:Y:S01]  /*cb50*/  LEA.HI.X.SX32 R11, R13, R2, 0x1, P6 ;  /* 0x000000020d0b7211 */ /* 0x000fe200030f0eff */
[----:B------:R-:W3:Y:S01]  /*cb60*/  LDCU UR5, c[0x0][0x3b8] ;  /* 0x00007700ff0577ac */ /* 0x000ee20008000800 */
[----:B------:R-:W-:-:S02]  /*cb70*/  IADD3 R12, P6, PT, R15, R0, RZ ;  /* 0x000000000f0c7210 */ /* 0x000fc40007fde0ff */
[----:B------:R-:W-:Y:S01]  /*cb80*/  PRMT R17, R4, 0x7771, RZ ;  /* 0x0000777104117816 */ /* 0x000fe200000000ff */
[----:B------:R4:W-:Y:S01]  /*cb90*/  @P1 STG.E.U8 desc[UR8][R10.64], R19 ;  /* 0x000000130a001986 */ /* 0x0009e2000c101108 */
[----:B--2---:R-:W-:Y:S01]  /*cba0*/  ISETP.LT.AND P1, PT, R3, UR10, !P0 ;  /* 0x0000000a03007c0c */ /* 0x004fe2000c721270 */
[----:B------:R-:W2:Y:S01]  /*cbb0*/  LDCU UR10, c[0x0][0x39c] ;  /* 0x00007380ff0a77ac */ /* 0x000ea20008000800 */
[C---:B------:R-:W-:Y:S01]  /*cbc0*/  LEA.HI.X.SX32 R13, R15.reuse, R2, 0x1, P6 ;  /* 0x000000020f0d7211 */ /* 0x040fe200030f0eff */
[C---:B------:R-:W-:Y:S02]  /*cbd0*/  VIADD R3, R28.reuse, 0x66 ;  /* 0x000000661c037836 */ /* 0x040fe40000000000 */
[----:B-1----:R-:W-:Y:S01]  /*cbe0*/  VIADD R15, R15, UR6 ;  /* 0x000000060f0f7c36 */ /* 0x002fe20008000000 */
[----:B------:R-:W1:Y:S01]  /*cbf0*/  LDCU UR6, c[0x0][0x3b8] ;  /* 0x00007700ff0677ac */ /* 0x000e620008000800 */
[----:B------:R3:W-:Y:S01]  /*cc00*/  @P4 STG.E.U8 desc[UR8][R12.64], R17 ;  /* 0x000000110c004986 */ /* 0x0007e2000c101108 */
[----:B0-----:R-:W-:Y:S01]  /*cc10*/  ISETP.LT.AND P4, PT, R3, UR11, !P0 ;  /* 0x0000000b03007c0c */ /* 0x001fe2000c781270 */
[----:B------:R-:W0:Y:S01]  /*cc20*/  LDCU UR11, c[0x0][0x39c] ;  /* 0x00007380ff0b77ac */ /* 0x000e220008000800 */
[C---:B------:R-:W-:Y:S01]  /*cc30*/  IADD3 R8, P6, PT, R15.reuse, R0, RZ ;  /* 0x000000000f087210 */ /* 0x040fe20007fde0ff */
[----:B----4-:R-:W-:Y:S01]  /*cc40*/  VIADD R11, R15, UR4 ;  /* 0x000000040f0b7c36 */ /* 0x010fe20008000000 */
[----:B------:R-:W-:Y:S01]  /*cc50*/  PRMT R21, R5, 0x7770, RZ ;  /* 0x0000777005157816 */ /* 0x000fe200000000ff */
[----:B------:R-:W-:Y:S01]  /*cc60*/  VIADD R3, R28, 0x67 ;  /* 0x000000671c037836 */ /* 0x000fe20000000000 */
[----:B------:R-:W-:Y:S01]  /*cc70*/  LEA.HI.X.SX32 R9, R15, R2, 0x1, P6 ;  /* 0x000000020f097211 */ /* 0x000fe200030f0eff */
[----:B------:R-:W4:Y:S01]  /*cc80*/  LDCU UR4, c[0x0][0x3b8] ;  /* 0x00007700ff0477ac */ /* 0x000f220008000800 */
[----:B------:R-:W-:-:S02]  /*cc90*/  IADD3 R14, P6, PT, R11, R0, RZ ;  /* 0x000000000b0e7210 */ /* 0x000fc40007fde0ff */
[----:B------:R-:W-:Y:S01]  /*cca0*/  PRMT R19, R5, 0x7771, RZ ;  /* 0x0000777105137816 */ /* 0x000fe200000000ff */
[----:B------:R1:W-:Y:S01]  /*ccb0*/  @P5 STG.E.U8 desc[UR8][R8.64], R21 ;  /* 0x0000001508005986 */ /* 0x0003e2000c101108 */
[----:B--2---:R-:W-:Y:S01]  /*ccc0*/  ISETP.LT.AND P5, PT, R3, UR10, !P0 ;  /* 0x0000000a03007c0c */ /* 0x004fe2000c7a1270 */
[C---:B---3--:R-:W-:Y:S01]  /*ccd0*/  VIADD R13, R11.reuse, UR5 ;  /* 0x000000050b0d7c36 */ /* 0x048fe20008000000 */
[----:B------:R-:W-:Y:S01]  /*cce0*/  LEA.HI.X.SX32 R15, R11, R2, 0x1, P6 ;  /* 0x000000020b0f7211 */ /* 0x000fe200030f0eff */
[----:B------:R-:W2:Y:S01]  /*ccf0*/  LDCU UR10, c[0x0][0x39c] ;  /* 0x00007380ff0a77ac */ /* 0x000ea20008000800 */
[----:B------:R-:W-:Y:S01]  /*cd00*/  VIADD R3, R28, 0x68 ;  /* 0x000000681c037836 */ /* 0x000fe20000000000 */
[----:B------:R-:W3:Y:S01]  /*cd10*/  LDS.128 R8, [R29+0x2000] ;  /* 0x002000001d087984 */ /* 0x000ee20000000c00 */
[----:B------:R-:W-:Y:S01]  /*cd20*/  IADD3 R16, P6, PT, R13, R0, RZ ;  /* 0x000000000d107210 */ /* 0x000fe20007fde0ff */
[----:B------:R-:W4:Y:S02]  /*cd30*/  LDCU UR5, c[0x0][0x3b8] ;  /* 0x00007700ff0577ac */ /* 0x000f240008000800 */
[----:B------:R2:W-:Y:S01]  /*cd40*/  @P3 STG.E.U8 desc[UR8][R14.64], R19 ;  /* 0x000000130e003986 */ /* 0x0005e2000c101108 */
[----:B0-----:R-:W-:Y:S01]  /*cd50*/  ISETP.LT.AND P3, PT, R3, UR11, !P0 ;  /* 0x0000000b03007c0c */ /* 0x001fe2000c761270 */
[----:B------:R-:W0:Y:S01]  /*cd60*/  LDCU UR11, c[0x0][0x39c] ;  /* 0x00007380ff0b77ac */ /* 0x000e220008000800 */
[C---:B------:R-:W-:Y:S01]  /*cd70*/  LEA.HI.X.SX32 R17, R13.reuse, R2, 0x1, P6 ;  /* 0x000000020d117211 */ /* 0x040fe200030f0eff */
[----:B-1----:R-:W-:Y:S01]  /*cd80*/  VIADD R13, R13, UR6 ;  /* 0x000000060d0d7c36 */ /* 0x002fe20008000000 */
[----:B------:R-:W-:Y:S01]  /*cd90*/  PRMT R23, R6, 0x7770, RZ ;  /* 0x0000777006177816 */ /* 0x000fe200000000ff */
[----:B------:R-:W-:Y:S01]  /*cda0*/  VIADD R3, R28, 0x69 ;  /* 0x000000691c037836 */ /* 0x000fe20000000000 */
[----:B------:R-:W1:Y:S01]  /*cdb0*/  LDCU UR6, c[0x0][0x3b8] ;  /* 0x00007700ff0677ac */ /* 0x000e620008000800 */
[----:B------:R-:W-:-:S02]  /*cdc0*/  PRMT R21, R6, 0x7771, RZ ;  /* 0x0000777106157816 */ /* 0x000fc400000000ff */
[----:B--2---:R-:W-:Y:S01]  /*cdd0*/  IADD3 R14, P6, PT, R13, R0, RZ ;  /* 0x000000000d0e7210 */ /* 0x004fe20007fde0ff */
[----:B------:R2:W-:Y:S01]  /*cde0*/  @P2 STG.E.U8 desc[UR8][R16.64], R23 ;  /* 0x0000001710002986 */ /* 0x0005e2000c101108 */
[----:B------:R-:W-:Y:S01]  /*cdf0*/  ISETP.LT.AND P2, PT, R3, UR10, !P0 ;  /* 0x0000000a03007c0c */ /* 0x000fe2000c741270 */
[C---:B----4-:R-:W-:Y:S01]  /*ce00*/  VIADD R19, R13.reuse, UR4 ;  /* 0x000000040d137c36 */ /* 0x050fe20008000000 */
[----:B------:R-:W-:Y:S01]  /*ce10*/  LEA.HI.X.SX32 R15, R13, R2, 0x1, P6 ;  /* 0x000000020d0f7211 */ /* 0x000fe200030f0eff */
[----:B------:R-:W4:Y:S01]  /*ce20*/  LDCU UR10, c[0x0][0x39c] ;  /* 0x00007380ff0a77ac */ /* 0x000f220008000800 */
[C---:B------:R-:W-:Y:S02]  /*ce30*/  VIADD R3, R28.reuse, 0x6a ;  /* 0x0000006a1c037836 */ /* 0x040fe40000000000 */
[----:B------:R-:W-:Y:S01]  /*ce40*/  IADD3 R12, P6, PT, R19, R0, RZ ;  /* 0x00000000130c7210 */ /* 0x000fe20007fde0ff */
[----:B------:R1:W-:Y:S01]  /*ce50*/  @P1 STG.E.U8 desc[UR8][R14.64], R21 ;  /* 0x000000150e001986 */ /* 0x0003e2000c101108 */
[----:B------:R-:W3:Y:S01]  /*ce60*/  LDCU UR4, c[0x0][0x3b8] ;  /* 0x00007700ff0477ac */ /* 0x000ee20008000800 */
[----:B0-----:R-:W-:Y:S01]  /*ce70*/  ISETP.LT.AND P1, PT, R3, UR11, !P0 ;  /* 0x0000000b03007c0c */ /* 0x001fe2000c721270 */
[----:B------:R-:W0:Y:S01]  /*ce80*/  LDCU UR11, c[0x0][0x39c] ;  /* 0x00007380ff0b77ac */ /* 0x000e220008000800 */
[C---:B------:R-:W-:Y:S01]  /*ce90*/  LEA.HI.X.SX32 R13, R19.reuse, R2, 0x1, P6 ;  /* 0x00000002130d7211 */ /* 0x040fe200030f0eff */
[----:B------:R-:W-:Y:S01]  /*cea0*/  VIADD R19, R19, UR5 ;  /* 0x0000000513137c36 */ /* 0x000fe20008000000 */
[----:B------:R-:W-:Y:S01]  /*ceb0*/  PRMT R25, R7, 0x7770, RZ ;  /* 0x0000777007197816 */ /* 0x000fe200000000ff */
[C---:B------:R-:W-:Y:S01]  /*cec0*/  VIADD R3, R28.reuse, 0x6b ;  /* 0x0000006b1c037836 */ /* 0x040fe20000000000 */
[----:B------:R-:W3:Y:S02]  /*ced0*/  LDCU UR5, c[0x0][0x3b8] ;  /* 0x00007700ff0577ac */ /* 0x000ee40008000800 */
[C---:B--2---:R-:W-:Y:S01]  /*cee0*/  IADD3 R16, P6, PT, R19.reuse, R0, RZ ;  /* 0x0000000013107210 */ /* 0x044fe20007fde0ff */
[----:B------:R2:W-:Y:S01]  /*cef0*/  @P4 STG.E.U8 desc[UR8][R12.64], R25 ;  /* 0x000000190c004986 */ /* 0x0005e2000c101108 */
[----:B-1----:R-:W-:Y:S01]  /*cf00*/  VIADD R21, R19, UR6 ;  /* 0x0000000613157c36 */ /* 0x002fe20008000000 */
[----:B----4-:R-:W-:Y:S01]  /*cf10*/  ISETP.LT.AND P4, PT, R3, UR10, !P0 ;  /* 0x0000000a03007c0c */ /* 0x010fe2000c781270 */
[----:B------:R-:W1:Y:S01]  /*cf20*/  LDCU UR10, c[0x0][0x39c] ;  /* 0x00007380ff0a77ac */ /* 0x000e620008000800 */
[----:B------:R-:W-:Y:S01]  /*cf30*/  LEA.HI.X.SX32 R17, R19, R2, 0x1, P6 ;  /* 0x0000000213117211 */ /* 0x000fe200030f0eff */
[----:B------:R-:W-:Y:S01]  /*cf40*/  VIADD R3, R28, 0x6c ;  /* 0x0000006c1c037836 */ /* 0x000fe20000000000 */
[----:B------:R-:W-:Y:S01]  /*cf50*/  PRMT R23, R7, 0x7771, RZ ;  /* 0x0000777107177816 */ /* 0x000fe200000000ff */
[----:B------:R-:W4:Y:S01]  /*cf60*/  LDCU UR6, c[0x0][0x3b8] ;  /* 0x00007700ff0677ac */ /* 0x000f220008000800 */
[----:B------:R-:W-:-:S03]  /*cf70*/  IADD3 R14, P6, PT, R21, R0, RZ ;  /* 0x00000000150e7210 */ /* 0x000fc60007fde0ff */
[----:B------:R1:W-:Y:S01]  /*cf80*/  @P5 STG.E.U8 desc[UR8][R16.64], R23 ;  /* 0x0000001710005986 */ /* 0x0003e2000c101108 */
[----:B0-----:R-:W-:Y:S01]  /*cf90*/  ISETP.LT.AND P5, PT, R3, UR11, !P0 ;  /* 0x0000000b03007c0c */ /* 0x001fe2000c7a1270 */
[----:B------:R-:W0:Y:S01]  /*cfa0*/  LDCU UR11, c[0x0][0x39c] ;  /* 0x00007380ff0b77ac */ /* 0x000e220008000800 */
[C---:B------:R-:W-:Y:S01]  /*cfb0*/  LEA.HI.X.SX32 R15, R21.reuse, R2, 0x1, P6 ;  /* 0x00000002150f7211 */ /* 0x040fe200030f0eff */
[----:B---3--:R-:W-:Y:S01]  /*cfc0*/  VIADD R21, R21, UR4 ;  /* 0x0000000415157c36 */ /* 0x008fe20008000000 */
[----:B--2---:R-:W-:Y:S01]  /*cfd0*/  PRMT R25, R8, 0x7770, RZ ;  /* 0x0000777008197816 */ /* 0x004fe200000000ff */
[----:B------:R-:W-:Y:S01]  /*cfe0*/  VIADD R3, R28, 0x6d ;  /* 0x0000006d1c037836 */ /* 0x000fe20000000000 */
[----:B------:R-:W2:Y:S02]  /*cff0*/  LDCU UR4, c[0x0][0x3b8] ;  /* 0x00007700ff0477ac */ /* 0x000ea40008000800 */
[----:B------:R-:W-:Y:S01]  /*d000*/  IADD3 R18, P6, PT, R21, R0, RZ ;  /* 0x0000000015127210 */ /* 0x000fe20007fde0ff */
[----:B------:R-:W-:Y:S01]  /*d010*/  @P3 STG.E.U8 desc[UR8][R14.64], R25 ;  /* 0x000000190e003986 */ /* 0x000fe2000c101108 */
[----:B-1----:R-:W-:Y:S01]  /*d020*/  ISETP.LT.AND P3, PT, R3, UR10, !P0 ;  /* 0x0000000a03007c0c */ /* 0x002fe2000c761270 */
[C---:B------:R-:W-:Y:S01]  /*d030*/  VIADD R17, R21.reuse, UR5 ;  /* 0x0000000515117c36 */ /* 0x040fe20008000000 */
[----:B------:R-:W-:Y:S01]  /*d040*/  LEA.HI.X.SX32 R19, R21, R2, 0x1, P6 ;  /* 0x0000000215137211 */ /* 0x000fe200030f0eff */
[----:B------:R-:W1:Y:S01]  /*d050*/  LDCU UR10, c[0x0][0x39c] ;  /* 0x00007380ff0a77ac */ /* 0x000e620008000800 */
[----:B------:R-:W-:Y:S01]  /*d060*/  PRMT R21, R8, 0x7771, RZ ;  /* 0x0000777108157816 */ /* 0x000fe200000000ff */
[C---:B------:R-:W-:Y:S01]  /*d070*/  VIADD R3, R28.reuse, 0x6e ;  /* 0x0000006e1c037836 */ /* 0x040fe20000000000 */
[----:B------:R-:W-:Y:S01]  /*d080*/  IADD3 R12, P6, PT, R17, R0, RZ ;  /* 0x00000000110c7210 */ /* 0x000fe20007fde0ff */
[----:B------:R-:W3:Y:S02]  /*d090*/  LDCU UR5, c[0x0][0x3b8] ;  /* 0x00007700ff0577ac */ /* 0x000ee40008000800 */
[----:B------:R2:W-:Y:S01]  /*d0a0*/  @P2 STG.E.U8 desc[UR8][R18.64], R21 ;  /* 0x0000001512002986 */ /* 0x0005e2000c101108 */
[----:B0-----:R-:W-:Y:S01]  /*d0b0*/  ISETP.LT.AND P2, PT, R3, UR11, !P0 ;  /* 0x0000000b03007c0c */ /* 0x001fe2000c741270 */
[----:B------:R-:W0:Y:S01]  /*d0c0*/  LDCU UR11, c[0x0][0x39c] ;  /* 0x00007380ff0b77ac */ /* 0x000e220008000800 */
[C---:B------:R-:W-:Y:S01]  /*d0d0*/  LEA.HI.X.SX32 R13, R17.reuse, R2, 0x1, P6 ;  /* 0x00000002110d7211 */ /* 0x040fe200030f0eff */
[----:B----4-:R-:W-:Y:S01]  /*d0e0*/  VIADD R17, R17, UR6 ;  /* 0x0000000611117c36 */ /* 0x010fe20008000000 */
[----:B------:R-:W-:Y:S01]  /*d0f0*/  PRMT R23, R9, 0x7770, RZ ;  /* 0x0000777009177816 */ /* 0x000fe200000000ff */
[C---:B------:R-:W-:Y:S01]  /*d100*/  VIADD R3, R28.reuse, 0x6f ;  /* 0x0000006f1c037836 */ /* 0x040fe20000000000 */
[----:B------:R-:W4:Y:S02]  /*d110*/  LDCU UR6, c[0x0][0x3b8] ;  /* 0x00007700ff0677ac */ /* 0x000f240008000800 */
[C---:B------:R-:W-:Y:S01]  /*d120*/  IADD3 R16, P6, PT, R17.reuse, R0, RZ ;  /* 0x0000000011107210 */ /* 0x040fe20007fde0ff */
[----:B------:R0:W-:Y:S01]  /*d130*/  @P1 STG.E.U8 desc[UR8][R12.64], R23 ;  /* 0x000000170c001986 */ /* 0x0001e2000c101108 */
[----:B--2---:R-:W-:Y:S01]  /*d140*/  VIADD R19, R17, UR4 ;  /* 0x0000000411137c36 */ /* 0x004fe20008000000 */
[----:B-1----:R-:W-:Y:S01]  /*d150*/  ISETP.LT.AND P1, PT, R3, UR10, !P0 ;  /* 0x0000000a03007c0c */ /* 0x002fe2000c721270 */
[----:B------:R-:W1:Y:S01]  /*d160*/  LDCU UR10, c[0x0][0x39c] ;  /* 0x00007380ff0a77ac */ /* 0x000e620008000800 */
[----:B------:R-:W-:Y:S01]  /*d170*/  LEA.HI.X.SX32 R17, R17, R2, 0x1, P6 ;  /* 0x0000000211117211 */ /* 0x000fe200030f0eff */
[----:B------:R-:W-:Y:S01]  /*d180*/  VIADD R3, R28, 0x70 ;  /* 0x000000701c037836 */ /* 0x000fe20000000000 */
[----:B------:R-:W-:Y:S01]  /*d190*/  PRMT R21, R9, 0x7771, RZ ;  /* 0x0000777109157816 */ /* 0x000fe200000000ff */
[----:B------:R-:W2:Y:S01]  /*d1a0*/  LDCU UR4, c[0x0][0x3b8] ;  /* 0x00007700ff0477ac */ /* 0x000ea20008000800 */
[----:B------:R-:W-:-:S03]  /*d1b0*/  IADD3 R14, P6, PT, R19, R0, RZ ;  /* 0x00000000130e7210 */ /* 0x000fc60007fde0ff */
[----:B------:R4:W-:Y:S01]  /*d1c0*/  @P4 STG.E.U8 desc[UR8][R16.64], R21 ;  /* 0x0000001510004986 */ /* 0x0009e2000c101108 */
[----:B0-----:R-:W-:Y:S01]  /*d1d0*/  ISETP.LT.AND P4, PT, R3, UR11, !P0 ;  /* 0x0000000b03007c0c */ /* 0x001fe2000c781270 */
[----:B------:R-:W0:Y:S01]  /*d1e0*/  LDCU UR11, c[0x0][0x39c] ;  /* 0x00007380ff0b77ac */ /* 0x000e220008000800 */
[C---:B------:R-:W-:Y:S01]  /*d1f0*/  LEA.HI.X.SX32 R15, R19.reuse, R2, 0x1, P6 ;  /* 0x00000002130f7211 */ /* 0x040fe200030f0eff */
[----:B---3--:R-:W-:Y:S01]  /*d200*/  VIADD R19, R19, UR5 ;  /* 0x0000000513137c36 */ /* 0x008fe20008000000 */
[----:B------:R-:W-:Y:S01]  /*d210*/  PRMT R23, R10, 0x7770, RZ ;  /* 0x000077700a177816 */ /* 0x000fe200000000ff */
[C---:B------:R-:W-:Y:S01]  /*d220*/  VIADD R3, R28.reuse, 0x71 ;  /* 0x000000711c037836 */ /* 0x040fe20000000000 */
[----:B------:R-:W3:Y:S03]  /*d230*/  LDCU UR5, c[0x0][0x3b8] ;  /* 0x00007700ff0577ac */ /* 0x000ee60008000800 */
[----:B------:R0:W-:Y:S01]  /*d240*/  @P5 STG.E.U8 desc[UR8][R14.64], R23 ;  /* 0x000000170e005986 */ /* 0x0001e2000c101108 */
[C---:B------:R-:W-:Y:S01]  /*d250*/  IADD3 R18, P5, PT, R19.reuse, R0, RZ ;  /* 0x0000000013127210 */ /* 0x040fe20007fbe0ff */
[----:B----4-:R-:W-:Y:S01]  /*d260*/  VIADD R17, R19, UR6 ;  /* 0x0000000613117c36 */ /* 0x010fe20008000000 */
[----:B-1----:R-:W-:Y:S01]  /*d270*/  ISETP.LT.AND P6, PT, R3, UR10, !P0 ;  /* 0x0000000a03007c0c */ /* 0x002fe2000c7c1270 */
        /* <DEDUP_REMOVED lines=10> */
[----:B--2---:R-:W-:Y:S01]  /*d320*/  VIADD R17, R17, UR4 ;  /* 0x0000000411117c36 */ /* 0x004fe20008000000 */
[----:B------:R-:W-:Y:S01]  /*d330*/  PRMT R23, R11, 0x7770, RZ ;  /* 0x000077700b177816 */ /* 0x000fe200000000ff */
[C---:B------:R-:W-:Y:S01]  /*d340*/  VIADD R3, R28.reuse, 0x73 ;  /* 0x000000731c037836 */ /* 0x040fe20000000000 */
[----:B------:R-:W2:Y:S02]  /*d350*/  LDCU UR4, c[0x0][0x3b8] ;  /* 0x00007700ff0477ac */ /* 0x000ea40008000800 */
[C---:B------:R-:W-:Y:S01]  /*d360*/  IADD3 R16, P5, PT, R17.reuse, R0, RZ ;  /* 0x0000000011107210 */ /* 0x040fe20007fbe0ff */
[----:B------:R0:W-:Y:S01]  /*d370*/  @P2 STG.E.U8 desc[UR8][R12.64], R23 ;  /* 0x000000170c002986 */ /* 0x0001e2000c101108 */
[----:B---3--:R-:W-:Y:S01]  /*d380*/  VIADD R19, R17, UR5 ;  /* 0x0000000511137c36 */ /* 0x008fe20008000000 */
[----:B-1----:R-:W-:Y:S01]  /*d390*/  ISETP.LT.AND P2, PT, R3, UR10, !P0 ;  /* 0x0000000a03007c0c */ /* 0x002fe2000c741270 */
[----:B------:R-:W1:Y:S01]  /*d3a0*/  LDCU UR10, c[0x0][0x39c] ;  /* 0x00007380ff0a77ac */ /* 0x000e620008000800 */
[----:B------:R-:W-:Y:S01]  /*d3b0*/  LEA.HI.X.SX32 R17, R17, R2, 0x1, P5 ;  /* 0x0000000211117211 */ /* 0x000fe200028f0eff */
[----:B------:R-:W-:Y:S01]  /*d3c0*/  VIADD R3, R28, 0x74 ;  /* 0x000000741c037836 */ /* 0x000fe20000000000 */
[----:B------:R-:W-:Y:S01]  /*d3d0*/  PRMT R21, R11, 0x7771, RZ ;  /* 0x000077710b157816 */ /* 0x000fe200000000ff */
[----:B------:R-:W3:Y:S01]  /*d3e0*/  LDCU UR5, c[0x0][0x3b8] ;  /* 0x00007700ff0577ac */ /* 0x000ee20008000800 */
[----:B------:R-:W-:-:S03]  /*d3f0*/  IADD3 R14, P5, PT, R19, R0, RZ ;  /* 0x00000000130e7210 */ /* 0x000fc60007fbe0ff */
[----:B------:R2:W-:Y:S01]  /*d400*/  @P1 STG.E.U8 desc[UR8][R16.64], R21 ;  /* 0x0000001510001986 */ /* 0x0005e2000c101108 */
[----:B0-----:R-:W-:Y:S01]  /*d410*/  ISETP.LT.AND P1, PT, R3, UR11, !P0 ;  /* 0x0000000b03007c0c */ /* 0x001fe2000c721270 */
[----:B------:R-:W0:Y:S01]  /*d420*/  LDCU UR11, c[0x0][0x39c] ;  /* 0x00007380ff0b77ac */ /* 0x000e220008000800 */
[C---:B------:R-:W-:Y:S01]  /*d430*/  LEA.HI.X.SX32 R15, R19.reuse, R2, 0x1, P5 ;  /* 0x00000002130f7211 */ /* 0x040fe200028f0eff */
[----:B----4-:R-:W-:Y:S01]  /*d440*/  VIADD R19, R19, UR6 ;  /* 0x0000000613137c36 */ /* 0x010fe20008000000 */
[----:B------:R-:W4:Y:S01]  /*d450*/  LDCU UR6, c[0x0][0x3b8] ;  /* 0x00007700ff0677ac */ /* 0x000f220008000800 */
[----:B------:R-:W-:Y:S01]  /*d460*/  PRMT R23, R4, 0x7772, RZ ;  /* 0x0000777204177816 */ /* 0x000fe200000000ff */
[----:B------:R-:W-:Y:S02]  /*d470*/  VIADD R3, R28, 0x75 ;  /* 0x000000751c037836 */ /* 0x000fe40000000000 */
[C---:B------:R-:W-:Y:S01]  /*d480*/  IADD3 R18, P5, PT, R19.reuse, R0, RZ ;  /* 0x0000000013127210 */ /* 0x040fe20007fbe0ff */
[----:B--2---:R-:W-:-:S03]  /*d490*/  VIADD R17, R19, UR4 ;  /* 0x0000000413117c36 */ /* 0x004fc60008000000 */
[----:B------:R-:W-:Y:S01]  /*d4a0*/  LEA.HI.X.SX32 R19, R19, R2, 0x1, P5 ;  /* 0x0000000213137211 */ /* 0x000fe200028f0eff */
[----:B------:R2:W-:Y:S01]  /*d4b0*/  @P4 STG.E.U8 desc[UR8][R14.64], R23 ;  /* 0x000000170e004986 */ /* 0x0005e2000c101108 */
[----:B-1----:R-:W-:Y:S01]  /*d4c0*/  ISETP.LT.AND P4, PT, R3, UR10, !P0 ;  /* 0x0000000a03007c0c */ /* 0x002fe2000c781270 */
[----:B------:R-:W1:Y:S01]  /*d4d0*/  LDCU UR10, c[0x0][0x39c] ;  /* 0x00007380ff0a77ac */ /* 0x000e620008000800 */
[C---:B------:R-:W-:Y:S01]  /*d4e0*/  IADD3 R12, P5, PT, R17.reuse, R0, RZ ;  /* 0x00000000110c7210 */ /* 0x040fe20007fbe0ff */
[----:B------:R-:W-:Y:S01]  /*d4f0*/  VIADD R3, R28, 0x76 ;  /* 0x000000761c037836 */ /* 0x000fe20000000000 */
[----:B------:R-:W-:Y:S01]  /*d500*/  PRMT R21, R4, 0x7773, RZ ;  /* 0x0000777304157816 */ /* 0x000fe200000000ff */
[----:B------:R-:W1:Y:S01]  /*d510*/  LDCU UR4, c[0x0][0x3b8] ;  /* 0x00007700ff0477ac */ /* 0x000e620008000800 */
[C---:B------:R-:W-:Y:S01]  /*d520*/  LEA.HI.X.SX32 R13, R17.reuse, R2, 0x1, P5 ;  /* 0x00000002110d7211 */ /* 0x040fe200028f0eff */
[----:B---3--:R-:W-:Y:S02]  /*d530*/  VIADD R17, R17, UR5 ;  /* 0x0000000511117c36 */ /* 0x008fe40008000000 */
[----:B------:R4:W-:Y:S01]  /*d540*/  @P6 STG.E.U8 desc[UR8][R18.64], R21 ;  /* 0x0000001512006986 */ /* 0x0009e2000c101108 */
[----:B0-----:R-:W-:Y:S01]  /*d550*/  ISETP.LT.AND P6, PT, R3, UR11, !P0 ;  /* 0x0000000b03007c0c */ /* 0x001fe2000c7c1270 */
[----:B------:R-:W0:Y:S01]  /*d560*/  LDCU UR11, c[0x0][0x39c] ;  /* 0x00007380ff0b77ac */ /* 0x000e220008000800 */
[----:B--2---:R-:W-:Y:S01]  /*d570*/  IADD3 R14, P5, PT, R17, R0, RZ ;  /* 0x00000000110e7210 */ /* 0x004fe20007fbe0ff */
[----:B------:R-:W2:Y:S01]  /*d580*/  LDCU UR5, c[0x0][0x3b8] ;  /* 0x00007700ff0577ac */ /* 0x000ea20008000800 */
[----:B------:R-:W-:Y:S01]  /*d590*/  PRMT R23, R5, 0x7772, RZ ;  /* 0x0000777205177816 */ /* 0x000fe200000000ff */
[C---:B----4-:R-:W-:Y:S01]  /*d5a0*/  VIADD R19, R17.reuse, UR6 ;  /* 0x0000000611137c36 */ /* 0x050fe20008000000 */
[----:B------:R-:W-:Y:S01]  /*d5b0*/  LEA.HI.X.SX32 R15, R17, R2, 0x1, P5 ;  /* 0x00000002110f7211 */ /* 0x000fe200028f0eff */
[----:B------:R-:W-:Y:S01]  /*d5c0*/  VIADD R3, R28, 0x77 ;  /* 0x000000771c037836 */ /* 0x000fe20000000000 */
[----:B------:R-:W-:Y:S01]  /*d5d0*/  PRMT R21, R5, 0x7773, RZ ;  /* 0x0000777305157816 */ /* 0x000fe200000000ff */
[----:B------:R-:W3:Y:S01]  /*d5e0*/  LDCU UR6, c[0x0][0x3b8] ;  /* 0x00007700ff0677ac */ /* 0x000ee20008000800 */
[----:B------:R-:W-:Y:S01]  /*d5f0*/  IADD3 R4, P5, PT, R19, R0, RZ ;  /* 0x0000000013047210 */ /* 0x000fe20007fbe0ff */
[----:B------:R4:W-:Y:S01]  /*d600*/  @P3 STG.E.U8 desc[UR8][R12.64], R23 ;  /* 0x000000170c003986 */ /* 0x0009e2000c101108 */
[----:B-1----:R-:W-:-:S02]  /*d610*/  ISETP.LT.AND P3, PT, R3, UR10, !P0 ;  /* 0x0000000a03007c0c */ /* 0x002fc4000c761270 */
[C---:B------:R-:W-:Y:S01]  /*d620*/  LEA.HI.X.SX32 R5, R19.reuse, R2, 0x1, P5 ;  /* 0x0000000213057211 */ /* 0x040fe200028f0eff */
[----:B------:R-:W-:Y:S01]  /*d630*/  VIADD R19, R19, UR4 ;  /* 0x0000000413137c36 */ /* 0x000fe20008000000 */
[----:B------:R-:W1:Y:S01]  /*d640*/  LDCU UR10, c[0x0][0x3b8] ;  /* 0x00007700ff0a77ac */ /* 0x000e620008000800 */
[----:B------:R-:W-:Y:S01]  /*d650*/  VIADD R3, R28, 0x78 ;  /* 0x000000781c037836 */ /* 0x000fe20000000000 */
[----:B------:R3:W-:Y:S01]  /*d660*/  @P2 STG.E.U8 desc[UR8][R14.64], R21 ;  /* 0x000000150e002986 */ /* 0x0007e2000c101108 */
[----:B------:R-:W-:Y:S01]  /*d670*/  PRMT R17, R6, 0x7772, RZ ;  /* 0x0000777206117816 */ /* 0x000fe200000000ff */
[----:B------:R-:W1:Y:S02]  /*d680*/  LDCU UR4, c[0x0][0x3b8] ;  /* 0x00007700ff0477ac */ /* 0x000e640008000800 */
[----:B0-----:R-:W-:Y:S02]  /*d690*/  ISETP.LT.AND P2, PT, R3, UR11, !P0 ;  /* 0x0000000b03007c0c */ /* 0x001fe4000c741270 */
[C---:B----4-:R-:W-:Y:S01]  /*d6a0*/  IADD3 R12, P5, PT, R19.reuse, R0, RZ ;  /* 0x00000000130c7210 */ /* 0x050fe20007fbe0ff */
[----:B------:R-:W-:Y:S01]  /*d6b0*/  VIADD R3, R28, 0x79 ;  /* 0x000000791c037836 */ /* 0x000fe20000000000 */
[----:B------:R0:W-:Y:S01]  /*d6c0*/  @P1 STG.E.U8 desc[UR8][R4.64], R17 ;  /* 0x0000001104001986 */ /* 0x0001e2000c101108 */
[----:B------:R-:W4:Y:S01]  /*d6d0*/  LDCU UR11, c[0x0][0x3b8] ;  /* 0x00007700ff0b77ac */ /* 0x000f220008000800 */
[C---:B------:R-:W-:Y:S01]  /*d6e0*/  LEA.HI.X.SX32 R13, R19.reuse, R2, 0x1, P5 ;  /* 0x00000002130d7211 */ /* 0x040fe200028f0eff */
[----:B--2---:R-:W-:Y:S01]  /*d6f0*/  VIADD R19, R19, UR5 ;  /* 0x0000000513137c36 */ /* 0x004fe20008000000 */
[----:B---3--:R-:W-:Y:S01]  /*d700*/  PRMT R15, R6, 0x7773, RZ ;  /* 0x00007773060f7816 */ /* 0x008fe200000000ff */
[----:B------:R-:W2:Y:S01]  /*d710*/  LDCU UR5, c[0x0][0x3b8] ;  /* 0x00007700ff0577ac */ /* 0x000ea20008000800 */
[----:B------:R-:W-:Y:S01]  /*d720*/  ISETP.LT.AND P1, PT, R3, UR12, !P0 ;  /* 0x0000000c03007c0c */ /* 0x000fe2000c721270 */
[----:B------:R-:W3:Y:S02]  /*d730*/  LDCU UR12, c[0x0][0x39c] ;  /* 0x00007380ff0c77ac */ /* 0x000ee40008000800 */
[----:B------:R1:W-:Y:S01]  /*d740*/  @P4 STG.E.U8 desc[UR8][R12.64], R15 ;  /* 0x0000000f0c004986 */ /* 0x0003e2000c101108 */
[----:B------:R-:W-:-:S02]  /*d750*/  PRMT R21, R7, 0x7772, RZ ;  /* 0x0000777207157816 */ /* 0x000fc400000000ff */
[----:B0-----:R-:W-:Y:S01]  /*d760*/  PRMT R17, R7, 0x7773, RZ ;  /* 0x0000777307117816 */ /* 0x001fe200000000ff */
[C---:B------:R-:W-:Y:S01]  /*d770*/  VIADD R7, R19.reuse, UR6 ;  /* 0x0000000613077c36 */ /* 0x040fe20008000000 */
[C---:B------:R-:W-:Y:S01]  /*d780*/  IADD3 R4, P4, PT, R19.reuse, R0, RZ ;  /* 0x0000000013047210 */ /* 0x040fe20007f9e0ff */
[C---:B------:R-:W-:Y:S01]  /*d790*/  VIADD R3, R28.reuse, 0x7a ;  /* 0x0000007a1c037836 */ /* 0x040fe20000000000 */
[----:B------:R-:W0:Y:S02]  /*d7a0*/  LDCU UR6, c[0x0][0x3b8] ;  /* 0x00007700ff0677ac */ /* 0x000e240008000800 */
[----:B------:R-:W-:Y:S01]  /*d7b0*/  LEA.HI.X.SX32 R5, R19, R2, 0x1, P4 ;  /* 0x0000000213057211 */ /* 0x000fe200020f0eff */
[----:B-1----:R-:W-:Y:S01]  /*d7c0*/  VIADD R15, R7, UR10 ;  /* 0x0000000a070f7c36 */ /* 0x002fe20008000000 */
[----:B------:R-:W-:Y:S01]  /*d7d0*/  ISETP.LT.AND P5, PT, R3, UR13, !P0 ;  /* 0x0000000d03007c0c */ /* 0x000fe2000c7a1270 */
[----:B------:R-:W1:Y:S02]  /*d7e0*/  LDCU UR13, c[0x0][0x39c] ;  /* 0x00007380ff0d77ac */ /* 0x000e640008000800 */
[----:B------:R4:W-:Y:S01]  /*d7f0*/  @P6 STG.E.U8 desc[UR8][R4.64], R21 ;  /* 0x0000001504006986 */ /* 0x0009e2000c101108 */
[----:B------:R-:W-:Y:S01]  /*d800*/  VIADD R3, R28, 0x7b ;  /* 0x0000007b1c037836 */ /* 0x000fe20000000000 */
[-C--:B------:R-:W-:Y:S01]  /*d810*/  IADD3 R12, P6, PT, R15, R0.reuse, RZ ;  /* 0x000000000f0c7210 */ /* 0x080fe20007fde0ff */
[----:B------:R-:W0:Y:S01]  /*d820*/  LDCU UR10, c[0x0][0x3b8] ;  /* 0x00007700ff0a77ac */ /* 0x000e220008000800 */
[----:B------:R-:W-:-:S02]  /*d830*/  IADD3 R6, P4, PT, R7, R0, RZ ;  /* 0x0000000007067210 */ /* 0x000fc40007f9e0ff */
[CC--:B------:R-:W-:Y:S01]  /*d840*/  LEA.HI.X.SX32 R13, R15.reuse, R2.reuse, 0x1, P6 ;  /* 0x000000020f0d7211 */ /* 0x0c0fe200030f0eff */
[----:B------:R-:W-:Y:S01]  /*d850*/  VIADD R15, R15, UR4 ;  /* 0x000000040f0f7c36 */ /* 0x000fe20008000000 */
[----:B------:R-:W-:Y:S01]  /*d860*/  LEA.HI.X.SX32 R7, R7, R2, 0x1, P4 ;  /* 0x0000000207077211 */ /* 0x000fe200020f0eff */
[----:B------:R-:W0:Y:S01]  /*d870*/  LDCU UR4, c[0x0][0x3b8] ;  /* 0x00007700ff0477ac */ /* 0x000e220008000800 */
[----:B---3--:R-:W-:Y:S01]  /*d880*/  ISETP.LT.AND P4, PT, R3, UR12, !P0 ;  /* 0x0000000c03007c0c */ /* 0x008fe2000c781270 */
[----:B------:R-:W3:Y:S01]  /*d890*/  LDCU UR12, c[0x0][0x3b8] ;  /* 0x00007700ff0c77ac */ /* 0x000ee20008000800 */
[C---:B----4-:R-:W-:Y:S01]  /*d8a0*/  VIADD R5, R15.reuse, UR11 ;  /* 0x0000000b0f057c36 */ /* 0x050fe20008000000 */
[----:B------:R-:W-:Y:S01]  /*d8b0*/  PRMT R19, R8, 0x7772, RZ ;  /* 0x0000777208137816 */ /* 0x000fe200000000ff */
[----:B------:R-:W-:Y:S01]  /*d8c0*/  VIADD R3, R28, 0x7c ;  /* 0x0000007c1c037836 */ /* 0x000fe20000000000 */
[----:B------:R2:W-:Y:S01]  /*d8d0*/  @P3 STG.E.U8 desc[UR8][R6.64], R17 ;  /* 0x0000001106003986 */ /* 0x0005e2000c101108 */
[----:B------:R-:W-:-:S03]  /*d8e0*/  IADD3 R16, P6, PT, R15, R0, RZ ;  /* 0x000000000f107210 */ /* 0x000fc60007fde0ff */
[----:B-1----:R-:W-:Y:S01]  /*d8f0*/  ISETP.LT.AND P3, PT, R3, UR13, !P0 ;  /* 0x0000000d03007c0c */ /* 0x002fe2000c761270 */
[----:B------:R0:W-:Y:S01]  /*d900*/  @P2 STG.E.U8 desc[UR8][R12.64], R19 ;  /* 0x000000130c002986 */ /* 0x0001e2000c101108 */
[----:B------:R-:W1:Y:S01]  /*d910*/  LDCU UR13, c[0x0][0x39c] ;  /* 0x00007380ff0d77ac */ /* 0x000e620008000800 */
[----:B--2---:R-:W-:Y:S01]  /*d920*/  VIADD R7, R5, UR5 ;  /* 0x0000000505077c36 */ /* 0x004fe20008000000 */
[----:B------:R-:W2:Y:S01]  /*d930*/  LDCU UR5, c[0x0][0x39c] ;  /* 0x00007380ff0577ac */ /* 0x000ea20008000800 */
[----:B------:R-:W-:Y:S02]  /*d940*/  LEA.HI.X.SX32 R17, R15, R2, 0x1, P6 ;  /* 0x000000020f117211 */ /* 0x000fe400030f0eff */
[----:B0-----:R-:W-:Y:S01]  /*d950*/  VIADD R13, R7, UR6 ;  /* 0x00000006070d7c36 */ /* 0x001fe20008000000 */
[----:B------:R-:W-:Y:S02]  /*d960*/  PRMT R23, R8, 0x7773, RZ ;  /* 0x0000777308177816 */ /* 0x000fe400000000ff */
[----:B------:R-:W-:Y:S01]  /*d970*/  IADD3 R4, P6, PT, R5, R0, RZ ;  /* 0x0000000005047210 */ /* 0x000fe20007fde0ff */
[----:B------:R-:W-:-:S02]  /*d980*/  VIADD R15, R13, UR10 ;  /* 0x0000000a0d0f7c36 */ /* 0x000fc40008000000 */
[C---:B------:R-:W-:Y:S01]  /*d990*/  VIADD R3, R28.reuse, 0x7d ;  /* 0x0000007d1c037836 */ /* 0x040fe20000000000 */
[----:B------:R0:W-:Y:S01]  /*d9a0*/  @P1 STG.E.U8 desc[UR8][R16.64], R23 ;  /* 0x0000001710001986 */ /* 0x0001e2000c101108 */
[----:B------:R-:W-:Y:S01]  /*d9b0*/  LEA.HI.X.SX32 R5, R5, R2, 0x1, P6 ;  /* 0x0000000205057211 */ /* 0x000fe200030f0eff */
[----:B---3--:R-:W-:Y:S01]  /*d9c0*/  VIADD R19, R15, UR12 ;  /* 0x0000000c0f137c36 */ /* 0x008fe20008000000 */
[-C--:B------:R-:W-:Y:S02]  /*d9d0*/  IADD3 R6, P1, PT, R7, R0.reuse, RZ ;  /* 0x0000000007067210 */ /* 0x080fe40007f3e0ff */
[----:B------:R-:W-:Y:S02]  /*d9e0*/  IADD3 R12, P6, PT, R13, R0, RZ ;  /* 0x000000000d0c7210 */ /* 0x000fe40007fde0ff */
[----:B------:R-:W-:Y:S01]  /*d9f0*/  ISETP.LT.AND P2, PT, R3, UR14, !P0 ;  /* 0x0000000e03007c0c */ /* 0x000fe2000c741270 */
[C---:B------:R-:W-:Y:S01]  /*da00*/  VIADD R3, R28.reuse, 0x7e ;  /* 0x0000007e1c037836 */ /* 0x040fe20000000000 */
[-C--:B------:R-:W-:Y:S01]  /*da10*/  LEA.HI.X.SX32 R7, R7, R2.reuse, 0x1, P1 ;  /* 0x0000000207077211 */ /* 0x080fe200008f0eff */
[----:B------:R-:W-:Y:S01]  /*da20*/  VIADD R21, R19, UR4 ;  /* 0x0000000413157c36 */ /* 0x000fe20008000000 */
[----:B------:R-:W-:Y:S01]  /*da30*/  LEA.HI.X.SX32 R13, R13, R2, 0x1, P6 ;  /* 0x000000020d0d7211 */ /* 0x000fe200030f0eff */
[----:B------:R-:W-:Y:S01]  /*da40*/  VIADD R28, R28, 0x7f ;  /* 0x0000007f1c1c7836 */ /* 0x000fe20000000000 */
[----:B0-----:R-:W-:-:S02]  /*da50*/  IADD3 R16, P1, PT, R19, R0, RZ ;  /* 0x0000000013107210 */ /* 0x001fc40007f3e0ff */
[----:B------:R-:W-:Y:S02]  /*da60*/  IADD3 R14, P6, PT, R15, R0, RZ ;  /* 0x000000000f0e7210 */ /* 0x000fe40007fde0ff */
[-C--:B------:R-:W-:Y:S02]  /*da70*/  LEA.HI.X.SX32 R17, R19, R2.reuse, 0x1, P1 ;  /* 0x0000000213117211 */ /* 0x080fe400008f0eff */
[----:B------:R-:W-:Y:S02]  /*da80*/  LEA.HI.X.SX32 R15, R15, R2, 0x1, P6 ;  /* 0x000000020f0f7211 */ /* 0x000fe400030f0eff */
[----:B-1----:R-:W-:Y:S02]  /*da90*/  ISETP.LT.AND P1, PT, R3, UR13, !P0 ;  /* 0x0000000d03007c0c */ /* 0x002fe4000c721270 */
[----:B------:R-:W-:Y:S02]  /*daa0*/  IADD3 R18, P6, PT, R21, R0, RZ ;  /* 0x0000000015127210 */ /* 0x000fe40007fde0ff */
[----:B--2---:R-:W-:-:S02]  /*dab0*/  ISETP.LT.AND P0, PT, R28, UR5, !P0 ;  /* 0x000000051c007c0c */ /* 0x004fc4000c701270 */
[----:B------:R-:W-:Y:S02]  /*dac0*/  PRMT R25, R9, 0x7772, RZ ;  /* 0x0000777209197816 */ /* 0x000fe400000000ff */
[----:B------:R-:W-:Y:S02]  /*dad0*/  LEA.HI.X.SX32 R19, R21, R2, 0x1, P6 ;  /* 0x0000000215137211 */ /* 0x000fe400030f0eff */
[----:B------:R-:W-:Y:S02]  /*dae0*/  PRMT R23, R9, 0x7773, RZ ;  /* 0x0000777309177816 */ /* 0x000fe400000000ff */
[C---:B------:R-:W-:Y:S02]  /*daf0*/  PRMT R21, R10.reuse, 0x7772, RZ ;  /* 0x000077720a157816 */ /* 0x040fe400000000ff */
[----:B------:R-:W-:Y:S02]  /*db00*/  PRMT R9, R10, 0x7773, RZ ;  /* 0x000077730a097816 */ /* 0x000fe400000000ff */
[C---:B------:R-:W-:Y:S01]  /*db10*/  PRMT R3, R11.reuse, 0x7773, RZ ;  /* 0x000077730b037816 */ /* 0x040fe200000000ff */
[----:B------:R0:W-:Y:S01]  /*db20*/  @P5 STG.E.U8 desc[UR8][R4.64], R25 ;  /* 0x0000001904005986 */ /* 0x0001e2000c101108 */
[----:B------:R-:W-:-:S03]  /*db30*/  PRMT R11, R11, 0x7772, RZ ;  /* 0x000077720b0b7816 */ /* 0x000fc600000000ff */
[----:B------:R0:W-:Y:S04]  /*db40*/  @P4 STG.E.U8 desc[UR8][R6.64], R23 ;  /* 0x0000001706004986 */ /* 0x0001e8000c101108 */
[----:B------:R0:W-:Y:S04]  /*db50*/  @P3 STG.E.U8 desc[UR8][R12.64], R21 ;  /* 0x000000150c003986 */ /* 0x0001e8000c101108 */
[----:B------:R0:W-:Y:S04]  /*db60*/  @P2 STG.E.U8 desc[UR8][R14.64], R9 ;  /* 0x000000090e002986 */ /* 0x0001e8000c101108 */
[----:B------:R0:W-:Y:S01]  /*db70*/  @P1 STG.E.U8 desc[UR8][R16.64], R11 ;  /* 0x0000000b10001986 */ /* 0x0001e2000c101108 */
[----:B------:R-:W-:Y:S05]  /*db80*/  @!P0 EXIT ;  /* 0x000000000000894d */ /* 0x000fea0003800000 */
[----:B------:R-:W-:Y:S01]  /*db90*/  STG.E.U8 desc[UR8][R18.64], R3 ;  /* 0x0000000312007986 */ /* 0x000fe2000c101108 */
[----:B------:R-:W-:Y:S05]  /*dba0*/  EXIT ;  /* 0x000000000000794d */ /* 0x000fea0003800000 */
.L_x_2:
[----:B------:R-:W-:-:S00]  /*dbb0*/  BRA `(.L_x_2) ;  /* 0xfffffffc00fc7947 */ /* 0x000fc0000383ffff */
[----:B------:R-:W-:-:S00]  /*dbc0*/  NOP ;  /* 0x0000000000007918 */ /* 0x000fc00000000000 */
        /* <DEDUP_REMOVED lines=11> */
.L_x_3:


//--------------------- .nv.shared.matmul_kernel  --------------------------
	.section	.nv.shared.matmul_kernel,"aw",@nobits
	.sectionflags	@""
	.align	16
	.zero		1024


//--------------------- .nv.shared.reserved.0     --------------------------
	.section	.nv.shared.reserved.0,"aw",@nobits
	.weak		__nv_reservedSMEM_offset_0_alias
	.size		__nv_reservedSMEM_offset_0_alias, 0, 64
	.other		__nv_reservedSMEM_offset_0_alias,@"STO_CUDA_RESERVED_SHARED STV_DEFAULT"
__nv_reservedSMEM_offset_0_alias:
	.zero		0
	.zero		64


//--------------------- .nv.constant0.matmul_kernel --------------------------
	.section	.nv.constant0.matmul_kernel,"a",@progbits
	.sectionflags	@""
	.align	4
.nv.constant0.matmul_kernel:
	.zero		976


//--------------------- SYMBOLS --------------------------

	.type		.nv.reservedSmem.offset0,@object
	.size		.nv.reservedSmem.offset0,0x4
	.type		.nv.reservedSmem.cap,@object
	.size		.nv.reservedSmem.cap,0x4
